	.target	sm_90a

	.elftype	@"ET_EXEC"


//--------------------- .note.nv.tkinfo           --------------------------
	.section	.note.nv.tkinfo,"",@"SHT_NOTE"
	.sectionflags	@"SHF_NOTE_NV_TKINFO"
	.tkinfo
        /*0018*/ 	.word	0x00000002
        /*0030*/ 	.string	""
        /*0030*/ 	.string	"ptxas"
        /*0030*/ 	.string	"Cuda compilation tools, release 13.0, V13.0.88"
        /*0030*/ 	.string	"Build cuda_13.0.r13.0/compiler.36424714_0"
        /*0030*/ 	.string	"-arch sm_90a -m 64 "



//--------------------- .note.nv.cuinfo           --------------------------
	.section	.note.nv.cuinfo,"",@"SHT_NOTE"
	.sectionflags	@"SHF_NOTE_NV_CUINFO"
        /*0018*/ 	.short	0x0002
        /*001a*/ 	.short	0x005a
        /*001c*/ 	.short	0x0082
	.zero		2


//--------------------- .nv.info                  --------------------------
	.section	.nv.info,"",@"SHT_CUDA_INFO"
	.align	4


	//----- nvinfo : EIATTR_REGCOUNT
	.align		4
        /*0000*/ 	.byte	0x04, 0x2f
        /*0002*/ 	.short	(.L_15 - .L_14)
	.align		4
.L_14:
        /*0004*/ 	.word	index@(_ZN7cutlass13device_kernelINS_4gemm6kernel13GemmUniversalIN4cute5tupleIJiiiiEEENS1_10collective13CollectiveMmaINS1_34MainloopSm90TmaGmmaWarpSpecializedILi5ENS5_IJNS4_1CILi1EEESB_SB_EEENS1_35KernelTmaWarpSpecializedCooperativeEEENS5_IJNSA_ILi256EEESF_NSA_ILi64EEEEEEaNS5_IJlSB_lEEEaSI_NS4_8TiledMMAINS4_8MMA_AtomIJNS4_4SM904GMMA27MMA_64x256x32_S32S8S8_SS_TNEEEENS4_6LayoutINS5_IJNSA_ILi2EEESB_SB_EEENS5_IJSB_NSA_ILi0EEESS_EEEEENS5_IJNS4_10UnderscoreESV_SV_EEEEENS4_13SM90_TMA_LOADENS4_14ComposedLayoutINS4_7SwizzleILi2ELi4ELi3EEENS4_18smem_ptr_flag_bitsILi8EEENSP_INS5_IJNSA_ILi8EEESG_EEENS5_IJSG_SB_EEEEEEEvNS4_8identityESY_S18_vS19_EENS_8epilogue10collective6detail29Sm90TmaWarpSpecializedAdapterINS1C_15DefaultEpilogueIaSI_SI_NS1B_6thread17LinearCombinationIaLi1EiiLNS1G_9ScaleType4KindE0ELNS_15FloatRoundStyleE2EaEENS1_15EpilogueDefaultEEEEEvvEEEEvNT_6ParamsE)
        /*0008*/ 	.word	0x000000a8


	//----- nvinfo : EIATTR_FRAME_SIZE
	.align		4
.L_15:
        /*000c*/ 	.byte	0x04, 0x11
        /*000e*/ 	.short	(.L_17 - .L_16)
	.align		4
.L_16:
        /*0010*/ 	.word	index@(_ZN7cutlass13device_kernelINS_4gemm6kernel13GemmUniversalIN4cute5tupleIJiiiiEEENS1_10collective13CollectiveMmaINS1_34MainloopSm90TmaGmmaWarpSpecializedILi5ENS5_IJNS4_1CILi1EEESB_SB_EEENS1_35KernelTmaWarpSpecializedCooperativeEEENS5_IJNSA_ILi256EEESF_NSA_ILi64EEEEEEaNS5_IJlSB_lEEEaSI_NS4_8TiledMMAINS4_8MMA_AtomIJNS4_4SM904GMMA27MMA_64x256x32_S32S8S8_SS_TNEEEENS4_6LayoutINS5_IJNSA_ILi2EEESB_SB_EEENS5_IJSB_NSA_ILi0EEESS_EEEEENS5_IJNS4_10UnderscoreESV_SV_EEEEENS4_13SM90_TMA_LOADENS4_14ComposedLayoutINS4_7SwizzleILi2ELi4ELi3EEENS4_18smem_ptr_flag_bitsILi8EEENSP_INS5_IJNSA_ILi8EEESG_EEENS5_IJSG_SB_EEEEEEEvNS4_8identityESY_S18_vS19_EENS_8epilogue10collective6detail29Sm90TmaWarpSpecializedAdapterINS1C_15DefaultEpilogueIaSI_SI_NS1B_6thread17LinearCombinationIaLi1EiiLNS1G_9ScaleType4KindE0ELNS_15FloatRoundStyleE2EaEENS1_15EpilogueDefaultEEEEEvvEEEEvNT_6ParamsE)
        /*0014*/ 	.word	0x000004b8


	//----- nvinfo : EIATTR_MIN_STACK_SIZE
	.align		4
.L_17:
        /*0018*/ 	.byte	0x04, 0x12
        /*001a*/ 	.short	(.L_19 - .L_18)
	.align		4
.L_18:
        /*001c*/ 	.word	index@(_ZN7cutlass13device_kernelINS_4gemm6kernel13GemmUniversalIN4cute5tupleIJiiiiEEENS1_10collective13CollectiveMmaINS1_34MainloopSm90TmaGmmaWarpSpecializedILi5ENS5_IJNS4_1CILi1EEESB_SB_EEENS1_35KernelTmaWarpSpecializedCooperativeEEENS5_IJNSA_ILi256EEESF_NSA_ILi64EEEEEEaNS5_IJlSB_lEEEaSI_NS4_8TiledMMAINS4_8MMA_AtomIJNS4_4SM904GMMA27MMA_64x256x32_S32S8S8_SS_TNEEEENS4_6LayoutINS5_IJNSA_ILi2EEESB_SB_EEENS5_IJSB_NSA_ILi0EEESS_EEEEENS5_IJNS4_10UnderscoreESV_SV_EEEEENS4_13SM90_TMA_LOADENS4_14ComposedLayoutINS4_7SwizzleILi2ELi4ELi3EEENS4_18smem_ptr_flag_bitsILi8EEENSP_INS5_IJNSA_ILi8EEESG_EEENS5_IJSG_SB_EEEEEEEvNS4_8identityESY_S18_vS19_EENS_8epilogue10collective6detail29Sm90TmaWarpSpecializedAdapterINS1C_15DefaultEpilogueIaSI_SI_NS1B_6thread17LinearCombinationIaLi1EiiLNS1G_9ScaleType4KindE0ELNS_15FloatRoundStyleE2EaEENS1_15EpilogueDefaultEEEEEvvEEEEvNT_6ParamsE)
        /*0020*/ 	.word	0x000004b8
.L_19:


//--------------------- .nv.compat                --------------------------
	.section	.nv.compat,"",@"SHT_CUDA_COMPAT_INFO"
	.align	4
        /*0000*/ 	.byte	0x02, 0x09, 0x01, 0x00, 0x02, 0x02, 0x04, 0x00, 0x02, 0x05, 0x05, 0x00, 0x03, 0x07, 0x01, 0x01
        /*0010*/ 	.byte	0x02, 0x03, 0x01, 0x00, 0x02, 0x06, 0x01, 0x00, 0x04, 0x0b, 0x08, 0x00, 0x00, 0x00, 0x00, 0x00
        /*0020*/ 	.byte	0x00, 0x00, 0x00, 0x00


//--------------------- .nv.info._ZN7cutlass13device_kernelINS_4gemm6kernel13GemmUniversalIN4cute5tupleIJiiiiEEENS1_10collective13CollectiveMmaINS1_34MainloopSm90TmaGmmaWarpSpecializedILi5ENS5_IJNS4_1CILi1EEESB_SB_EEENS1_35KernelTmaWarpSpecializedCooperativeEEENS5_IJNSA_ILi256EEESF_NSA_ILi64EEEEEEaNS5_IJlSB_lEEEaSI_NS4_8TiledMMAINS4_8MMA_AtomIJNS4_4SM904GMMA27MMA_64x256x32_S32S8S8_SS_TNEEEENS4_6LayoutINS5_IJNSA_ILi2EEESB_SB_EEENS5_IJSB_NSA_ILi0EEESS_EEEEENS5_IJNS4_10UnderscoreESV_SV_EEEEENS4_13SM90_TMA_LOADENS4_14ComposedLayoutINS4_7SwizzleILi2ELi4ELi3EEENS4_18smem_ptr_flag_bitsILi8EEENSP_INS5_IJNSA_ILi8EEESG_EEENS5_IJSG_SB_EEEEEEEvNS4_8identityESY_S18_vS19_EENS_8epilogue10collective6detail29Sm90TmaWarpSpecializedAdapterINS1C_15DefaultEpilogueIaSI_SI_NS1B_6thread17LinearCombinationIaLi1EiiLNS1G_9ScaleType4KindE0ELNS_15FloatRoundStyleE2EaEENS1_15EpilogueDefaultEEEEEvvEEEEvNT_6ParamsE --------------------------
	.section	.nv.info._ZN7cutlass13device_kernelINS_4gemm6kernel13GemmUniversalIN4cute5tupleIJiiiiEEENS1_10collective13CollectiveMmaINS1_34MainloopSm90TmaGmmaWarpSpecializedILi5ENS5_IJNS4_1CILi1EEESB_SB_EEENS1_35KernelTmaWarpSpecializedCooperativeEEENS5_IJNSA_ILi256EEESF_NSA_ILi64EEEEEEaNS5_IJlSB_lEEEaSI_NS4_8TiledMMAINS4_8MMA_AtomIJNS4_4SM904GMMA27MMA_64x256x32_S32S8S8_SS_TNEEEENS4_6LayoutINS5_IJNSA_ILi2EEESB_SB_EEENS5_IJSB_NSA_ILi0EEESS_EEEEENS5_IJNS4_10UnderscoreESV_SV_EEEEENS4_13SM90_TMA_LOADENS4_14ComposedLayoutINS4_7SwizzleILi2ELi4ELi3EEENS4_18smem_ptr_flag_bitsILi8EEENSP_INS5_IJNSA_ILi8EEESG_EEENS5_IJSG_SB_EEEEEEEvNS4_8identityESY_S18_vS19_EENS_8epilogue10collective6detail29Sm90TmaWarpSpecializedAdapterINS1C_15DefaultEpilogueIaSI_SI_NS1B_6thread17LinearCombinationIaLi1EiiLNS1G_9ScaleType4KindE0ELNS_15FloatRoundStyleE2EaEENS1_15EpilogueDefaultEEEEEvvEEEEvNT_6ParamsE,"",@"SHT_CUDA_INFO"
	.sectionflags	@""
	.align	4


	//----- nvinfo : EIATTR_CUDA_API_VERSION
	.align		4
        /*0000*/ 	.byte	0x04, 0x37
        /*0002*/ 	.short	(.L_21 - .L_20)
.L_20:
        /*0004*/ 	.word	0x00000082


	//----- nvinfo : EIATTR_KPARAM_INFO
	.align		4
.L_21:
        /*0008*/ 	.byte	0x04, 0x17
        /*000a*/ 	.short	(.L_23 - .L_22)
.L_22:
        /*000c*/ 	.word	0x00000000
        /*0010*/ 	.short	0x0000
        /*0012*/ 	.short	0x0070
        /*0014*/ 	.byte	0x00, 0xf0, 0x01, 0x10


	//----- nvinfo : EIATTR_SPARSE_MMA_MASK
	.align		4
.L_23:
        /*0018*/ 	.byte	0x03, 0x50
        /*001a*/ 	.short	0x0000


	//----- nvinfo : EIATTR_MAXREG_COUNT
	.align		4
        /*001c*/ 	.byte	0x03, 0x1b
        /*001e*/ 	.short	0x00a8


	//----- nvinfo : EIATTR_NUM_BARRIERS
	.align		4
        /*0020*/ 	.byte	0x02, 0x4c
        /*0022*/ 	.byte	0x01
	.zero		1


	//----- nvinfo : EIATTR_EXTERNS
	.align		4
        /*0024*/ 	.byte	0x04, 0x0f
        /*0026*/ 	.short	(.L_25 - .L_24)


	//   ....[0]....
	.align		4
.L_24:
        /*0028*/ 	.word	index@(__assertfail)


	//----- nvinfo : EIATTR_ANNOTATIONS
	.align		4
.L_25:
        /*002c*/ 	.byte	0x04, 0x55
        /*002e*/ 	.short	(.L_27 - .L_26)


	//   ....[0]....
.L_26:
        /*0030*/ 	.word	0x00000001
        /*0034*/ 	.byte	0xb0, 0x06, 0x00, 0x00, 0x01, 0x00, 0x00, 0x00, 0xd0, 0x06, 0x00, 0x00, 0x01, 0x00, 0x00, 0x00
        /* <DEDUP_REMOVED lines=376> */
        /*17c4*/ 	.byte	0x40, 0x39, 0x01, 0x00, 0x01, 0x00, 0x00, 0x00, 0x60, 0x39, 0x01, 0x00


	//----- nvinfo : EIATTR_MERCURY_ISA_VERSION
	.align		4
.L_27:
        /*17d0*/ 	.byte	0x03, 0x5f
        /*17d2*/ 	.short	0x0101


	//----- nvinfo : EIATTR_INT_WARP_WIDE_INSTR_OFFSETS
	.align		4
        /*17d4*/ 	.byte	0x04, 0x31
        /*17d6*/ 	.short	(.L_29 - .L_28)


	//   ....[0]....
.L_28:
        /*17d8*/ 	.word	0x00000520


	//   ....[1]....
        /*17dc*/ 	.word	0x00000530


	//   ....[2]....
        /*17e0*/ 	.word	0x000005c0


	//----- nvinfo : EIATTR_COOP_GROUP_MASK_REGIDS
	.align		4
.L_29:
        /*17e4*/ 	.byte	0x04, 0x29
        /*17e6*/ 	.short	(.L_31 - .L_30)


	//   ....[0]....
.L_30:
        /*17e8*/ 	.word	0xffffffff


	//   ....[1]....
        /*17ec*/ 	.word	0xffffffff


	//   ....[2]....
        /*17f0*/ 	.word	0xffffffff


	//   ....[3]....
        /*17f4*/ 	.word	0xffffffff


	//   ....[4]....
        /*17f8*/ 	.word	0xffffffff


	//----- nvinfo : EIATTR_COOP_GROUP_INSTR_OFFSETS
	.align		4
.L_31:
        /*17fc*/ 	.byte	0x04, 0x28
        /*17fe*/ 	.short	(.L_33 - .L_32)


	//   ....[0]....
.L_32:
        /*1800*/ 	.word	0x00000070


	//   ....[1]....
        /*1804*/ 	.word	0x00000080


	//   ....[2]....
        /*1808*/ 	.word	0x000001a0


	//   ....[3]....
        /*180c*/ 	.word	0x000003d0


	//   ....[4]....
        /*1810*/ 	.word	0x00001190


	//----- nvinfo : EIATTR_REG_RECONFIG
	.align		4
.L_33:
        /*1814*/ 	.byte	0x01, 0x54
	.zero		2


	//----- nvinfo : EIATTR_SYSCALL_OFFSETS
	.align		4
        /*1818*/ 	.byte	0x04, 0x46
        /*181a*/ 	.short	(.L_35 - .L_34)


	//   ....[0]....
.L_34:
        /*181c*/ 	.word	0x00001350


	//----- nvinfo : EIATTR_MBARRIER_INSTR_OFFSETS
	.align		4
.L_35:
        /*1820*/ 	.byte	0x04, 0x39
        /*1822*/ 	.short	(.L_37 - .L_36)


	//   ....[0]....
.L_36:
        /*1824*/ 	.word	0x00000320
        /*1828*/ 	.word	0x000000ff
        /*182c*/ 	.word	0x00000000
        /*1830*/ 	.short	0x0100
        /*1832*/ 	.byte	0x08
	.zero		1


	//   ....[1]....
        /*1834*/ 	.word	0x00000330
        /*1838*/ 	.word	0x000000ff
        /*183c*/ 	.word	0x00000028
        /*1840*/ 	.short	0x0100
        /*1842*/ 	.byte	0x08
	.zero		1


	//   ....[2]....
        /*1844*/ 	.word	0x00000340
        /*1848*/ 	.word	0x000000ff
        /*184c*/ 	.word	0x00000008
        /*1850*/ 	.short	0x0100
        /*1852*/ 	.byte	0x08
	.zero		1


	//   ....[3]....
        /*1854*/ 	.word	0x00000350
        /*1858*/ 	.word	0x000000ff
        /*185c*/ 	.word	0x00000030
        /*1860*/ 	.short	0x0100
        /*1862*/ 	.byte	0x08
	.zero		1


	//   ....[4]....
        /*1864*/ 	.word	0x00000360
        /*1868*/ 	.word	0x000000ff
        /*186c*/ 	.word	0x00000010
        /*1870*/ 	.short	0x0100
        /*1872*/ 	.byte	0x08
	.zero		1


	//   ....[5]....
        /*1874*/ 	.word	0x00000370
        /*1878*/ 	.word	0x000000ff
        /*187c*/ 	.word	0x00000038
        /*1880*/ 	.short	0x0100
        /*1882*/ 	.byte	0x08
	.zero		1


	//   ....[6]....
        /*1884*/ 	.word	0x00000380
        /*1888*/ 	.word	0x000000ff
        /*188c*/ 	.word	0x00000018
        /*1890*/ 	.short	0x0100
        /*1892*/ 	.byte	0x08
	.zero		1


	//   ....[7]....
        /*1894*/ 	.word	0x00000390
        /*1898*/ 	.word	0x000000ff
        /*189c*/ 	.word	0x00000040
        /*18a0*/ 	.short	0x0100
        /*18a2*/ 	.byte	0x08
	.zero		1


	//   ....[8]....
        /*18a4*/ 	.word	0x000003a0
        /*18a8*/ 	.word	0x000000ff
        /*18ac*/ 	.word	0x00000020
        /*18b0*/ 	.short	0x0100
        /*18b2*/ 	.byte	0x08
	.zero		1


	//   ....[9]....
        /*18b4*/ 	.word	0x000003b0
        /*18b8*/ 	.word	0x000000ff
        /*18bc*/ 	.word	0x00000048
        /*18c0*/ 	.short	0x0100
        /*18c2*/ 	.byte	0x08
	.zero		1


	//   ....[10]....
        /*18c4*/ 	.word	0x00000640
        /*18c8*/ 	.word	0x000000ff
        /*18cc*/ 	.word	0x00000060
        /*18d0*/ 	.short	0x0100
        /*18d2*/ 	.byte	0x10
	.zero		1


	//   ....[11]....
        /*18d4*/ 	.word	0x000006e0
        /*18d8*/ 	.word	0x000000ff
        /*18dc*/ 	.word	0x00000068
        /*18e0*/ 	.short	0x0100
        /*18e2*/ 	.byte	0x10
	.zero		1


	//   ....[12]....
        /*18e4*/ 	.word	0x00001430
        /*18e8*/ 	.word	0x00000003
        /*18ec*/ 	.word	0x00000000
        /*18f0*/ 	.short	0x010a
        /*18f2*/ 	.byte	0x3f
	.zero		1


	//   ....[13]....
        /*18f4*/ 	.word	0x00001470
        /*18f8*/ 	.word	0x00000003
        /*18fc*/ 	.word	0x00000000
        /*1900*/ 	.short	0x010a
        /*1902*/ 	.byte	0x3f
	.zero		1


	//   ....[14]....
        /*1904*/ 	.word	0x000029c0
        /*1908*/ 	.word	0x00000004
        /*190c*/ 	.word	0x00000000
        /*1910*/ 	.short	0x010a
        /*1912*/ 	.byte	0x3f
	.zero		1


	//   ....[15]....
        /*1914*/ 	.word	0x00002a00
        /*1918*/ 	.word	0x00000004
        /*191c*/ 	.word	0x00000000
        /*1920*/ 	.short	0x010a
        /*1922*/ 	.byte	0x3f
	.zero		1


	//   ....[16]....
        /*1924*/ 	.word	0x00004a00
        /*1928*/ 	.word	0x00000004
        /*192c*/ 	.word	0x00000000
        /*1930*/ 	.short	0x0101
        /*1932*/ 	.byte	0x3f
	.zero		1


	//   ....[17]....
        /*1934*/ 	.word	0x00004bf0
        /*1938*/ 	.word	0x00000000
        /*193c*/ 	.word	0x00000000
        /*1940*/ 	.short	0x0101
        /*1942*/ 	.byte	0x3f
	.zero		1


	//   ....[18]....
        /*1944*/ 	.word	0x00013510
        /*1948*/ 	.word	0x0000000a
        /*194c*/ 	.word	0x00000028
        /*1950*/ 	.short	0x010a
        /*1952*/ 	.byte	0x3f
	.zero		1


	//   ....[19]....
        /*1954*/ 	.word	0x00013860
        /*1958*/ 	.word	0x00000002
        /*195c*/ 	.word	0x00000068
        /*1960*/ 	.short	0x0101
        /*1962*/ 	.byte	0x3f
	.zero		1


	//   ....[20]....
        /*1964*/ 	.word	0x00014060
        /*1968*/ 	.word	0x00000005
        /*196c*/ 	.word	0x00000000
        /*1970*/ 	.short	0x010a
        /*1972*/ 	.byte	0x3f
	.zero		1


	//   ....[21]....
        /*1974*/ 	.word	0x000140f0
        /*1978*/ 	.word	0x00000007
        /*197c*/ 	.word	0x00000000
        /*1980*/ 	.short	0x010a
        /*1982*/ 	.byte	0x3f
	.zero		1


	//   ....[22]....
        /*1984*/ 	.word	0x00014180
        /*1988*/ 	.word	0x00000007
        /*198c*/ 	.word	0x00000000
        /*1990*/ 	.short	0x010a
        /*1992*/ 	.byte	0x3f
	.zero		1


	//   ....[23]....
        /*1994*/ 	.word	0x00014210
        /*1998*/ 	.word	0x00000007
        /*199c*/ 	.word	0x00000000
        /*19a0*/ 	.short	0x010a
        /*19a2*/ 	.byte	0x3f
	.zero		1


	//   ....[24]....
        /*19a4*/ 	.word	0x000142a0
        /*19a8*/ 	.word	0x00000003
        /*19ac*/ 	.word	0x00000000
        /*19b0*/ 	.short	0x010a
        /*19b2*/ 	.byte	0x3f
	.zero		1


	//   ....[25]....
        /*19b4*/ 	.word	0x00014300
        /*19b8*/ 	.word	0x00000003
        /*19bc*/ 	.word	0x00000000
        /*19c0*/ 	.short	0x010a
        /*19c2*/ 	.byte	0x3f
	.zero		1


	//   ....[26]....
        /*19c4*/ 	.word	0x00014350
        /*19c8*/ 	.word	0x00000004
        /*19cc*/ 	.word	0x00000000
        /*19d0*/ 	.short	0x010a
        /*19d2*/ 	.byte	0x3f
	.zero		1


	//   ....[27]....
        /*19d4*/ 	.word	0x00014420
        /*19d8*/ 	.word	0x0000000a
        /*19dc*/ 	.word	0x00000028
        /*19e0*/ 	.short	0x010a
        /*19e2*/ 	.byte	0x3f
	.zero		1


	//   ....[28]....
        /*19e4*/ 	.word	0x000144f0
        /*19e8*/ 	.word	0x00000005
        /*19ec*/ 	.word	0x00000000
        /*19f0*/ 	.short	0x010a
        /*19f2*/ 	.byte	0x3f
	.zero		1


	//   ....[29]....
        /*19f4*/ 	.word	0x00014540
        /*19f8*/ 	.word	0x00000007
        /*19fc*/ 	.word	0x00000000
        /*1a00*/ 	.short	0x010a
        /*1a02*/ 	.byte	0x3f
	.zero		1


	//   ....[30]....
        /*1a04*/ 	.word	0x00014590
        /*1a08*/ 	.word	0x00000007
        /*1a0c*/ 	.word	0x00000000
        /*1a10*/ 	.short	0x010a
        /*1a12*/ 	.byte	0x3f
	.zero		1


	//   ....[31]....
        /*1a14*/ 	.word	0x000145e0
        /*1a18*/ 	.word	0x00000007
        /*1a1c*/ 	.word	0x00000000
        /*1a20*/ 	.short	0x010a
        /*1a22*/ 	.byte	0x3f
	.zero		1


	//----- nvinfo : EIATTR_NUM_MBARRIERS
	.align		4
.L_37:
        /*1a24*/ 	.byte	0x03, 0x38
        /*1a26*/ 	.short	0x000c


	//----- nvinfo : EIATTR_EXIT_INSTR_OFFSETS
	.align		4
        /*1a28*/ 	.byte	0x04, 0x1c
        /*1a2a*/ 	.short	(.L_39 - .L_38)


	//   ....[0]....
.L_38:
        /*1a2c*/ 	.word	0x00000740


	//   ....[1]....
        /*1a30*/ 	.word	0x000010b0


	//   ....[2]....
        /*1a34*/ 	.word	0x00012a90


	//   ....[3]....
        /*1a38*/ 	.word	0x000131a0


	//   ....[4]....
        /*1a3c*/ 	.word	0x000142f0


	//----- nvinfo : EIATTR_MAX_THREADS
	.align		4
.L_39:
        /*1a40*/ 	.byte	0x04, 0x05
        /*1a42*/ 	.short	(.L_41 - .L_40)
.L_40:
        /*1a44*/ 	.word	0x00000180
        /*1a48*/ 	.word	0x00000001
        /*1a4c*/ 	.word	0x00000001


	//----- nvinfo : EIATTR_CRS_STACK_SIZE
	.align		4
.L_41:
        /*1a50*/ 	.byte	0x04, 0x1e
        /*1a52*/ 	.short	(.L_43 - .L_42)
.L_42:
        /*1a54*/ 	.word	0x00000000


	//----- nvinfo : EIATTR_CBANK_PARAM_SIZE
	.align		4
.L_43:
        /*1a58*/ 	.byte	0x03, 0x19
        /*1a5a*/ 	.short	0x0470


	//----- nvinfo : EIATTR_PARAM_CBANK
	.align		4
        /*1a5c*/ 	.byte	0x04, 0x0a
        /*1a5e*/ 	.short	(.L_45 - .L_44)
	.align		4
.L_44:
        /*1a60*/ 	.word	index@(.nv.constant0._ZN7cutlass13device_kernelINS_4gemm6kernel13GemmUniversalIN4cute5tupleIJiiiiEEENS1_10collective13CollectiveMmaINS1_34MainloopSm90TmaGmmaWarpSpecializedILi5ENS5_IJNS4_1CILi1EEESB_SB_EEENS1_35KernelTmaWarpSpecializedCooperativeEEENS5_IJNSA_ILi256EEESF_NSA_ILi64EEEEEEaNS5_IJlSB_lEEEaSI_NS4_8TiledMMAINS4_8MMA_AtomIJNS4_4SM904GMMA27MMA_64x256x32_S32S8S8_SS_TNEEEENS4_6LayoutINS5_IJNSA_ILi2EEESB_SB_EEENS5_IJSB_NSA_ILi0EEESS_EEEEENS5_IJNS4_10UnderscoreESV_SV_EEEEENS4_13SM90_TMA_LOADENS4_14ComposedLayoutINS4_7SwizzleILi2ELi4ELi3EEENS4_18smem_ptr_flag_bitsILi8EEENSP_INS5_IJNSA_ILi8EEESG_EEENS5_IJSG_SB_EEEEEEEvNS4_8identityESY_S18_vS19_EENS_8epilogue10collective6detail29Sm90TmaWarpSpecializedAdapterINS1C_15DefaultEpilogueIaSI_SI_NS1B_6thread17LinearCombinationIaLi1EiiLNS1G_9ScaleType4KindE0ELNS_15FloatRoundStyleE2EaEENS1_15EpilogueDefaultEEEEEvvEEEEvNT_6ParamsE)
        /*1a64*/ 	.short	0x0210
        /*1a66*/ 	.short	0x0470


	//----- nvinfo : EIATTR_SW_WAR
	.align		4
.L_45:
        /*1a68*/ 	.byte	0x04, 0x36
        /*1a6a*/ 	.short	(.L_47 - .L_46)
.L_46:
        /*1a6c*/ 	.word	0x00000008
.L_47:


//--------------------- .nv.callgraph             --------------------------
	.section	.nv.callgraph,"",@"SHT_CUDA_CALLGRAPH"
	.align	4
	.sectionentsize	8
	.align		4
        /*0000*/ 	.word	0x00000000
	.align		4
        /*0004*/ 	.word	0xffffffff
	.align		4
        /*0008*/ 	.word	index@(_ZN7cutlass13device_kernelINS_4gemm6kernel13GemmUniversalIN4cute5tupleIJiiiiEEENS1_10collective13CollectiveMmaINS1_34MainloopSm90TmaGmmaWarpSpecializedILi5ENS5_IJNS4_1CILi1EEESB_SB_EEENS1_35KernelTmaWarpSpecializedCooperativeEEENS5_IJNSA_ILi256EEESF_NSA_ILi64EEEEEEaNS5_IJlSB_lEEEaSI_NS4_8TiledMMAINS4_8MMA_AtomIJNS4_4SM904GMMA27MMA_64x256x32_S32S8S8_SS_TNEEEENS4_6LayoutINS5_IJNSA_ILi2EEESB_SB_EEENS5_IJSB_NSA_ILi0EEESS_EEEEENS5_IJNS4_10UnderscoreESV_SV_EEEEENS4_13SM90_TMA_LOADENS4_14ComposedLayoutINS4_7SwizzleILi2ELi4ELi3EEENS4_18smem_ptr_flag_bitsILi8EEENSP_INS5_IJNSA_ILi8EEESG_EEENS5_IJSG_SB_EEEEEEEvNS4_8identityESY_S18_vS19_EENS_8epilogue10collective6detail29Sm90TmaWarpSpecializedAdapterINS1C_15DefaultEpilogueIaSI_SI_NS1B_6thread17LinearCombinationIaLi1EiiLNS1G_9ScaleType4KindE0ELNS_15FloatRoundStyleE2EaEENS1_15EpilogueDefaultEEEEEvvEEEEvNT_6ParamsE)
	.align		4
        /*000c*/ 	.word	index@(__assertfail)
	.align		4
        /*0010*/ 	.word	0x00000000
	.align		4
        /*0014*/ 	.word	0xfffffffe
	.align		4
        /*0018*/ 	.word	0x00000000
	.align		4
        /*001c*/ 	.word	0xfffffffd
	.align		4
        /*0020*/ 	.word	0x00000000
	.align		4
        /*0024*/ 	.word	0xfffffffc


//--------------------- .nv.constant4             --------------------------
	.section	.nv.constant4,"a",@progbits
	.align	8
	.align		8
.nv.constant4:
        /*0000*/ 	.dword	__assertfail
	.align		8
        /*0008*/ 	.dword	__unnamed_1
	.align		8
        /*0010*/ 	.dword	_ZN40_INTERNAL_5b77100a_4_k_cu_d1a5b1ba_319334cuda3std3__45__cpo5beginE
	.align		8
        /*0018*/ 	.dword	_ZN40_INTERNAL_5b77100a_4_k_cu_d1a5b1ba_319334cuda3std3__45__cpo3endE
	.align		8
        /*0020*/ 	.dword	_ZN40_INTERNAL_5b77100a_4_k_cu_d1a5b1ba_319334cuda3std3__45__cpo6cbeginE
	.align		8
        /*0028*/ 	.dword	_ZN40_INTERNAL_5b77100a_4_k_cu_d1a5b1ba_319334cuda3std3__45__cpo4cendE
	.align		8
        /*0030*/ 	.dword	_ZN40_INTERNAL_5b77100a_4_k_cu_d1a5b1ba_319334cuda3std3__442_GLOBAL__N__5b77100a_4_k_cu_d1a5b1ba_319336ignoreE
	.align		8
        /*0038*/ 	.dword	_ZN40_INTERNAL_5b77100a_4_k_cu_d1a5b1ba_319334cuda3std3__419piecewise_constructE
	.align		8
        /*0040*/ 	.dword	_ZN40_INTERNAL_5b77100a_4_k_cu_d1a5b1ba_319334cuda3std3__48in_placeE
	.align		8
        /*0048*/ 	.dword	_ZN40_INTERNAL_5b77100a_4_k_cu_d1a5b1ba_319334cuda3std6ranges3__45__cpo4swapE
	.align		8
        /*0050*/ 	.dword	_ZN40_INTERNAL_5b77100a_4_k_cu_d1a5b1ba_319334cuda3std6ranges3__45__cpo9iter_moveE
	.align		8
        /*0058*/ 	.dword	_ZN40_INTERNAL_5b77100a_4_k_cu_d1a5b1ba_319334cute7productE
	.align		8
        /*0060*/ 	.dword	_ZN40_INTERNAL_5b77100a_4_k_cu_d1a5b1ba_319334cute1_E
	.align		8
        /*0068*/ 	.dword	$str$22
	.align		8
        /*0070*/ 	.dword	$str$23


//--------------------- .text._ZN7cutlass13device_kernelINS_4gemm6kernel13GemmUniversalIN4cute5tupleIJiiiiEEENS1_10collective13CollectiveMmaINS1_34MainloopSm90TmaGmmaWarpSpecializedILi5ENS5_IJNS4_1CILi1EEESB_SB_EEENS1_35KernelTmaWarpSpecializedCooperativeEEENS5_IJNSA_ILi256EEESF_NSA_ILi64EEEEEEaNS5_IJlSB_lEEEaSI_NS4_8TiledMMAINS4_8MMA_AtomIJNS4_4SM904GMMA27MMA_64x256x32_S32S8S8_SS_TNEEEENS4_6LayoutINS5_IJNSA_ILi2EEESB_SB_EEENS5_IJSB_NSA_ILi0EEESS_EEEEENS5_IJNS4_10UnderscoreESV_SV_EEEEENS4_13SM90_TMA_LOADENS4_14ComposedLayoutINS4_7SwizzleILi2ELi4ELi3EEENS4_18smem_ptr_flag_bitsILi8EEENSP_INS5_IJNSA_ILi8EEESG_EEENS5_IJSG_SB_EEEEEEEvNS4_8identityESY_S18_vS19_EENS_8epilogue10collective6detail29Sm90TmaWarpSpecializedAdapterINS1C_15DefaultEpilogueIaSI_SI_NS1B_6thread17LinearCombinationIaLi1EiiLNS1G_9ScaleType4KindE0ELNS_15FloatRoundStyleE2EaEENS1_15EpilogueDefaultEEEEEvvEEEEvNT_6ParamsE --------------------------
	.section	.text._ZN7cutlass13device_kernelINS_4gemm6kernel13GemmUniversalIN4cute5tupleIJiiiiEEENS1_10collective13CollectiveMmaINS1_34MainloopSm90TmaGmmaWarpSpecializedILi5ENS5_IJNS4_1CILi1EEESB_SB_EEENS1_35KernelTmaWarpSpecializedCooperativeEEENS5_IJNSA_ILi256EEESF_NSA_ILi64EEEEEEaNS5_IJlSB_lEEEaSI_NS4_8TiledMMAINS4_8MMA_AtomIJNS4_4SM904GMMA27MMA_64x256x32_S32S8S8_SS_TNEEEENS4_6LayoutINS5_IJNSA_ILi2EEESB_SB_EEENS5_IJSB_NSA_ILi0EEESS_EEEEENS5_IJNS4_10UnderscoreESV_SV_EEEEENS4_13SM90_TMA_LOADENS4_14ComposedLayoutINS4_7SwizzleILi2ELi4ELi3EEENS4_18smem_ptr_flag_bitsILi8EEENSP_INS5_IJNSA_ILi8EEESG_EEENS5_IJSG_SB_EEEEEEEvNS4_8identityESY_S18_vS19_EENS_8epilogue10collective6detail29Sm90TmaWarpSpecializedAdapterINS1C_15DefaultEpilogueIaSI_SI_NS1B_6thread17LinearCombinationIaLi1EiiLNS1G_9ScaleType4KindE0ELNS_15FloatRoundStyleE2EaEENS1_15EpilogueDefaultEEEEEvvEEEEvNT_6ParamsE,"ax",@progbits
	.align	128
.text._ZN7cutlass13device_kernelINS_4gemm6kernel13GemmUniversalIN4cute5tupleIJiiiiEEENS1_10collective13CollectiveMmaINS1_34MainloopSm90TmaGmmaWarpSpecializedILi5ENS5_IJNS4_1CILi1EEESB_SB_EEENS1_35KernelTmaWarpSpecializedCooperativeEEENS5_IJNSA_ILi256EEESF_NSA_ILi64EEEEEEaNS5_IJlSB_lEEEaSI_NS4_8TiledMMAINS4_8MMA_AtomIJNS4_4SM904GMMA27MMA_64x256x32_S32S8S8_SS_TNEEEENS4_6LayoutINS5_IJNSA_ILi2EEESB_SB_EEENS5_IJSB_NSA_ILi0EEESS_EEEEENS5_IJNS4_10UnderscoreESV_SV_EEEEENS4_13SM90_TMA_LOADENS4_14ComposedLayoutINS4_7SwizzleILi2ELi4ELi3EEENS4_18smem_ptr_flag_bitsILi8EEENSP_INS5_IJNSA_ILi8EEESG_EEENS5_IJSG_SB_EEEEEEEvNS4_8identityESY_S18_vS19_EENS_8epilogue10collective6detail29Sm90TmaWarpSpecializedAdapterINS1C_15DefaultEpilogueIaSI_SI_NS1B_6thread17LinearCombinationIaLi1EiiLNS1G_9ScaleType4KindE0ELNS_15FloatRoundStyleE2EaEENS1_15EpilogueDefaultEEEEEvvEEEEvNT_6ParamsE:
        .type           _ZN7cutlass13device_kernelINS_4gemm6kernel13GemmUniversalIN4cute5tupleIJiiiiEEENS1_10collective13CollectiveMmaINS1_34MainloopSm90TmaGmmaWarpSpecializedILi5ENS5_IJNS4_1CILi1EEESB_SB_EEENS1_35KernelTmaWarpSpecializedCooperativeEEENS5_IJNSA_ILi256EEESF_NSA_ILi64EEEEEEaNS5_IJlSB_lEEEaSI_NS4_8TiledMMAINS4_8MMA_AtomIJNS4_4SM904GMMA27MMA_64x256x32_S32S8S8_SS_TNEEEENS4_6LayoutINS5_IJNSA_ILi2EEESB_SB_EEENS5_IJSB_NSA_ILi0EEESS_EEEEENS5_IJNS4_10UnderscoreESV_SV_EEEEENS4_13SM90_TMA_LOADENS4_14ComposedLayoutINS4_7SwizzleILi2ELi4ELi3EEENS4_18smem_ptr_flag_bitsILi8EEENSP_INS5_IJNSA_ILi8EEESG_EEENS5_IJSG_SB_EEEEEEEvNS4_8identityESY_S18_vS19_EENS_8epilogue10collective6detail29Sm90TmaWarpSpecializedAdapterINS1C_15DefaultEpilogueIaSI_SI_NS1B_6thread17LinearCombinationIaLi1EiiLNS1G_9ScaleType4KindE0ELNS_15FloatRoundStyleE2EaEENS1_15EpilogueDefaultEEEEEvvEEEEvNT_6ParamsE,@function
        .size           _ZN7cutlass13device_kernelINS_4gemm6kernel13GemmUniversalIN4cute5tupleIJiiiiEEENS1_10collective13CollectiveMmaINS1_34MainloopSm90TmaGmmaWarpSpecializedILi5ENS5_IJNS4_1CILi1EEESB_SB_EEENS1_35KernelTmaWarpSpecializedCooperativeEEENS5_IJNSA_ILi256EEESF_NSA_ILi64EEEEEEaNS5_IJlSB_lEEEaSI_NS4_8TiledMMAINS4_8MMA_AtomIJNS4_4SM904GMMA27MMA_64x256x32_S32S8S8_SS_TNEEEENS4_6LayoutINS5_IJNSA_ILi2EEESB_SB_EEENS5_IJSB_NSA_ILi0EEESS_EEEEENS5_IJNS4_10UnderscoreESV_SV_EEEEENS4_13SM90_TMA_LOADENS4_14ComposedLayoutINS4_7SwizzleILi2ELi4ELi3EEENS4_18smem_ptr_flag_bitsILi8EEENSP_INS5_IJNSA_ILi8EEESG_EEENS5_IJSG_SB_EEEEEEEvNS4_8identityESY_S18_vS19_EENS_8epilogue10collective6detail29Sm90TmaWarpSpecializedAdapterINS1C_15DefaultEpilogueIaSI_SI_NS1B_6thread17LinearCombinationIaLi1EiiLNS1G_9ScaleType4KindE0ELNS_15FloatRoundStyleE2EaEENS1_15EpilogueDefaultEEEEEvvEEEEvNT_6ParamsE,(.L_x_584 - _ZN7cutlass13device_kernelINS_4gemm6kernel13GemmUniversalIN4cute5tupleIJiiiiEEENS1_10collective13CollectiveMmaINS1_34MainloopSm90TmaGmmaWarpSpecializedILi5ENS5_IJNS4_1CILi1EEESB_SB_EEENS1_35KernelTmaWarpSpecializedCooperativeEEENS5_IJNSA_ILi256EEESF_NSA_ILi64EEEEEEaNS5_IJlSB_lEEEaSI_NS4_8TiledMMAINS4_8MMA_AtomIJNS4_4SM904GMMA27MMA_64x256x32_S32S8S8_SS_TNEEEENS4_6LayoutINS5_IJNSA_ILi2EEESB_SB_EEENS5_IJSB_NSA_ILi0EEESS_EEEEENS5_IJNS4_10UnderscoreESV_SV_EEEEENS4_13SM90_TMA_LOADENS4_14ComposedLayoutINS4_7SwizzleILi2ELi4ELi3EEENS4_18smem_ptr_flag_bitsILi8EEENSP_INS5_IJNSA_ILi8EEESG_EEENS5_IJSG_SB_EEEEEEEvNS4_8identityESY_S18_vS19_EENS_8epilogue10collective6detail29Sm90TmaWarpSpecializedAdapterINS1C_15DefaultEpilogueIaSI_SI_NS1B_6thread17LinearCombinationIaLi1EiiLNS1G_9ScaleType4KindE0ELNS_15FloatRoundStyleE2EaEENS1_15EpilogueDefaultEEEEEvvEEEEvNT_6ParamsE)
        .other          _ZN7cutlass13device_kernelINS_4gemm6kernel13GemmUniversalIN4cute5tupleIJiiiiEEENS1_10collective13CollectiveMmaINS1_34MainloopSm90TmaGmmaWarpSpecializedILi5ENS5_IJNS4_1CILi1EEESB_SB_EEENS1_35KernelTmaWarpSpecializedCooperativeEEENS5_IJNSA_ILi256EEESF_NSA_ILi64EEEEEEaNS5_IJlSB_lEEEaSI_NS4_8TiledMMAINS4_8MMA_AtomIJNS4_4SM904GMMA27MMA_64x256x32_S32S8S8_SS_TNEEEENS4_6LayoutINS5_IJNSA_ILi2EEESB_SB_EEENS5_IJSB_NSA_ILi0EEESS_EEEEENS5_IJNS4_10UnderscoreESV_SV_EEEEENS4_13SM90_TMA_LOADENS4_14ComposedLayoutINS4_7SwizzleILi2ELi4ELi3EEENS4_18smem_ptr_flag_bitsILi8EEENSP_INS5_IJNSA_ILi8EEESG_EEENS5_IJSG_SB_EEEEEEEvNS4_8identityESY_S18_vS19_EENS_8epilogue10collective6detail29Sm90TmaWarpSpecializedAdapterINS1C_15DefaultEpilogueIaSI_SI_NS1B_6thread17LinearCombinationIaLi1EiiLNS1G_9ScaleType4KindE0ELNS_15FloatRoundStyleE2EaEENS1_15EpilogueDefaultEEEEEvvEEEEvNT_6ParamsE,@"STO_CUDA_ENTRY STV_DEFAULT"
_ZN7cutlass13device_kernelINS_4gemm6kernel13GemmUniversalIN4cute5tupleIJiiiiEEENS1_10collective13CollectiveMmaINS1_34MainloopSm90TmaGmmaWarpSpecializedILi5ENS5_IJNS4_1CILi1EEESB_SB_EEENS1_35KernelTmaWarpSpecializedCooperativeEEENS5_IJNSA_ILi256EEESF_NSA_ILi64EEEEEEaNS5_IJlSB_lEEEaSI_NS4_8TiledMMAINS4_8MMA_AtomIJNS4_4SM904GMMA27MMA_64x256x32_S32S8S8_SS_TNEEEENS4_6LayoutINS5_IJNSA_ILi2EEESB_SB_EEENS5_IJSB_NSA_ILi0EEESS_EEEEENS5_IJNS4_10UnderscoreESV_SV_EEEEENS4_13SM90_TMA_LOADENS4_14ComposedLayoutINS4_7SwizzleILi2ELi4ELi3EEENS4_18smem_ptr_flag_bitsILi8EEENSP_INS5_IJNSA_ILi8EEESG_EEENS5_IJSG_SB_EEEEEEEvNS4_8identityESY_S18_vS19_EENS_8epilogue10collective6detail29Sm90TmaWarpSpecializedAdapterINS1C_15DefaultEpilogueIaSI_SI_NS1B_6thread17LinearCombinationIaLi1EiiLNS1G_9ScaleType4KindE0ELNS_15FloatRoundStyleE2EaEENS1_15EpilogueDefaultEEEEEvvEEEEvNT_6ParamsE:
[----:B------:R-:W0:Y:S02]  /*0000*/  LDC R1, c[0x0][0x28] ;  /* 0x00000a00ff017b82 */ /* 0x000e240000000800 */
[----:B0-----:R-:W-:Y:S01]  /*0010*/  VIADD R1, R1, 0xfffffb48 ;  /* 0xfffffb4801017836 */ /* 0x001fe20000000000 */
[----:B------:R-:W0:Y:S01]  /*0020*/  S2R R2, SR_TID.X ;  /* 0x0000000000027919 */ /* 0x000e220000002100 */
[----:B------:R-:W-:Y:S01]  /*0030*/  ELECT P0, URZ, PT ;  /* 0x00000000003f782f */ /* 0x000fe20003800000 */
[----:B------:R-:W-:Y:S01]  /*0040*/  BSSY B0, `(.L_x_0) ;  /* 0x0000015000007945 */ /* 0x000fe20003800000 */
[--C-:B0-----:R-:W-:Y:S02]  /*0050*/  SHF.R.U32.HI R0, RZ, 0x5, R2.reuse ;  /* 0x00000005ff007819 */ /* 0x101fe40000011602 */
[----:B------:R-:W-:-:S03]  /*0060*/  SHF.R.U32.HI R2, RZ, 0x7, R2 ;  /* 0x00000007ff027819 */ /* 0x000fc60000011602 */
[----:B------:R-:W0:Y:S04]  /*0070*/  SHFL.IDX PT, R3, R0, RZ, 0x1f ;  /* 0x00001fff00037589 */ /* 0x000e2800000e0000 */
[----:B------:R-:W1:Y:S01]  /*0080*/  SHFL.IDX PT, R2, R2, RZ, 0x1f ;  /* 0x00001fff02027589 */ /* 0x000e6200000e0000 */
[----:B0-----:R-:W-:Y:S02]  /*0090*/  R2UR UR10, R3 ;  /* 0x00000000030a72ca */ /* 0x001fe400000e0000 */
[----:B-1----:R-:W-:-:S11]  /*00a0*/  R2UR UR5, R2 ;  /* 0x00000000020572ca */ /* 0x002fd600000e0000 */
[----:B------:R-:W-:Y:S02]  /*00b0*/  USHF.R.S32.HI UR4, URZ, 0x1f, UR10 ;  /* 0x0000001f3f047899 */ /* 0x000fe4000801140a */
[----:B------:R-:W-:Y:S02]  /*00c0*/  ISETP.NE.OR P0, PT, RZ, UR10, !P0 ;  /* 0x0000000aff007c0c */ /* 0x000fe4000c705670 */
[----:B------:R-:W-:-:S04]  /*00d0*/  ULEA.HI UR4, UR4, UR10, URZ, 0x2 ;  /* 0x0000000a04047291 */ /* 0x000fc8000f8f103f */
[----:B------:R-:W-:-:S04]  /*00e0*/  ULOP3.LUT UR4, UR4, 0xfffffffc, URZ, 0xc0, !UPT ;  /* 0xfffffffc04047892 */ /* 0x000fc8000f8ec03f */
[----:B------:R-:W-:-:S03]  /*00f0*/  UIADD3 UR10, UR10, -UR4, URZ ;  /* 0x800000040a0a7290 */ /* 0x000fc6000fffe03f */
[----:B------:R-:W-:Y:S09]  /*0100*/  @P0 BRA `(.L_x_1) ;  /* 0x0000000000200947 */ /* 0x000ff20003800000 */
[----:B------:R-:W-:Y:S02]  /*0110*/  ULDC.64 UR6, c[0x0][0x198] ;  /* 0x0000660000067ab9 */ /* 0x000fe40000000a00 */
[----:B------:R-:W-:Y:S02]  /*0120*/  UIADD3 UR8, UP0, UR6, 0xf0, URZ ;  /* 0x000000f006087890 */ /* 0x000fe4000ff1e03f */
[----:B------:R-:W-:Y:S02]  /*0130*/  UIADD3 UR6, UP1, UR6, 0x1f0, URZ ;  /* 0x000001f006067890 */ /* 0x000fe4000ff3e03f */
[----:B------:R-:W-:Y:S02]  /*0140*/  UIADD3.X UR9, URZ, UR7, URZ, UP0, !UPT ;  /* 0x000000073f097290 */ /* 0x000fe400087fe43f */
[----:B------:R-:W-:-:S07]  /*0150*/  UIADD3.X UR7, URZ, UR7, URZ, UP1, !UPT ;  /* 0x000000073f077290 */ /* 0x000fce0008ffe43f */
[----:B------:R0:W-:Y:S02]  /*0160*/  UTMACCTL.PF [UR8] ;  /* 0x00000000080079b9 */ /* 0x0001e40008040000 */
[----:B------:R0:W-:Y:S02]  /*0170*/  UTMACCTL.PF [UR6] ;  /* 0x00000000060079b9 */ /* 0x0001e40008040000 */
[----:B0-----:R-:W-:Y:S01]  /*0180*/  NOP ;  /* 0x0000000000007918 */ /* 0x001fe20000000000 */
.L_x_1:
[----:B------:R-:W-:Y:S05]  /*0190*/  BSYNC B0 ;  /* 0x0000000000007941 */ /* 0x000fea0003800000 */
.L_x_0:
[----:B------:R-:W0:Y:S01]  /*01a0*/  SHFL.IDX PT, R2, R0, RZ, 0x1f ;  /* 0x00001fff00027589 */ /* 0x000e2200000e0000 */
[----:B------:R-:W-:Y:S01]  /*01b0*/  UISETP.NE.AND UP0, UPT, UR10, 0x3, UPT ;  /* 0x000000030a00788c */ /* 0x000fe2000bf05270 */
[----:B------:R-:W-:Y:S01]  /*01c0*/  ISETP.NE.AND P1, PT, RZ, UR5, PT ;  /* 0x00000005ff007c0c */ /* 0x000fe2000bf25270 */
[----:B------:R-:W-:Y:S02]  /*01d0*/  UIADD3 UR18, UR5, -0x1, URZ ;  /* 0xffffffff05127890 */ /* 0x000fe4000fffe03f */
[----:B------:R-:W-:Y:S02]  /*01e0*/  UISETP.EQ.OR UP0, UPT, UR10, URZ, !UP0 ;  /* 0x0000003f0a00728c */ /* 0x000fe4000c702670 */
[----:B------:R-:W-:Y:S02]  /*01f0*/  UISETP.GE.U32.AND UP1, UPT, UR18, 0x2, UPT ;  /* 0x000000021200788c */ /* 0x000fe4000bf26070 */
[----:B------:R-:W-:-:S04]  /*0200*/  UISETP.EQ.AND UP0, UPT, UR5, URZ, UP0 ;  /* 0x0000003f0500728c */ /* 0x000fc80008702270 */
[----:B------:R-:W-:-:S04]  /*0210*/  USEL UR40, URZ, 0x1, !UP0 ;  /* 0x000000013f287887 */ /* 0x000fc8000c000000 */
[----:B------:R-:W-:Y:S01]  /*0220*/  USEL UR40, UR40, 0x2, UP1 ;  /* 0x0000000228287887 */ /* 0x000fe20008800000 */
[----:B0-----:R-:W-:-:S13]  /*0230*/  ISETP.NE.AND P0, PT, R2, RZ, PT ;  /* 0x000000ff0200720c */ /* 0x001fda0003f05270 */
[----:B------:R-:W-:Y:S05]  /*0240*/  @P0 BRA `(.L_x_2) ;  /* 0x0000000000600947 */ /* 0x000fea0003800000 */
[----:B------:R-:W0:Y:S01]  /*0250*/  S2UR UR8, SR_CgaCtaId ;  /* 0x00000000000879c3 */ /* 0x000e220000008800 */
[----:B------:R-:W-:Y:S01]  /*0260*/  UMOV UR4, 0x400 ;  /* 0x0000040000047882 */ /* 0x000fe20000000000 */
[----:B------:R-:W-:Y:S01]  /*0270*/  UMOV UR5, 0x1 ;  /* 0x0000000100057882 */ /* 0x000fe20000000000 */
[----:B------:R-:W-:Y:S01]  /*0280*/  UMOV UR6, 0x100 ;  /* 0x0000010000067882 */ /* 0x000fe20000000000 */
[----:B------:R-:W-:Y:S01]  /*0290*/  ELECT P0, URZ, PT ;  /* 0x00000000003f782f */ /* 0x000fe20003800000 */
[----:B------:R-:W-:-:S04]  /*02a0*/  UIADD3 UR6, -UR6, 0x100000, URZ ;  /* 0x0010000006067890 */ /* 0x000fc8000fffe13f */
[----:B------:R-:W-:Y:S02]  /*02b0*/  USHF.L.U32 UR7, UR6, 0xb, URZ ;  /* 0x0000000b06077899 */ /* 0x000fe4000800063f */
[----:B------:R-:W-:Y:S02]  /*02c0*/  USHF.L.U32 UR6, UR6, 0x1, URZ ;  /* 0x0000000106067899 */ /* 0x000fe4000800063f */
[----:B0-----:R-:W-:Y:S02]  /*02d0*/  ULEA UR8, UR8, UR4, 0x18 ;  /* 0x0000000408087291 */ /* 0x001fe4000f8ec03f */
[----:B------:R-:W-:-:S04]  /*02e0*/  UIADD3 UR4, -UR5, 0x100000, URZ ;  /* 0x0010000005047890 */ /* 0x000fc8000fffe13f */
[----:B------:R-:W-:Y:S02]  /*02f0*/  USHF.L.U32 UR5, UR4, 0xb, URZ ;  /* 0x0000000b04057899 */ /* 0x000fe4000800063f */
[----:B------:R-:W-:Y:S01]  /*0300*/  USHF.L.U32 UR4, UR4, 0x1, URZ ;  /* 0x0000000104047899 */ /* 0x000fe2000800063f */
[----:B------:R-:W0:Y:S11]  /*0310*/  FENCE.VIEW.ASYNC.S ;  /* 0x00000000000073c6 */ /* 0x000e360000000000 */
[----:B0-----:R0:W1:Y:S01]  /*0320*/  SYNCS.EXCH.64 URZ, [UR8], UR4 ;  /* 0x00000004083f75b2 */ /* 0x0010620008000100 */
[----:B------:R0:W2:Y:S01]  /*0330*/  SYNCS.EXCH.64 URZ, [UR8+0x28], UR6 ;  /* 0x00002806083f75b2 */ /* 0x0000a20008000100 */
[----:B------:R0:W3:Y:S01]  /*0340*/  SYNCS.EXCH.64 URZ, [UR8+0x8], UR4 ;  /* 0x00000804083f75b2 */ /* 0x0000e20008000100 */
[----:B------:R0:W4:Y:S01]  /*0350*/  SYNCS.EXCH.64 URZ, [UR8+0x30], UR6 ;  /* 0x00003006083f75b2 */ /* 0x0001220008000100 */
[----:B------:R0:W0:Y:S01]  /*0360*/  SYNCS.EXCH.64 URZ, [UR8+0x10], UR4 ;  /* 0x00001004083f75b2 */ /* 0x0000220008000100 */
[----:B------:R0:W0:Y:S01]  /*0370*/  SYNCS.EXCH.64 URZ, [UR8+0x38], UR6 ;  /* 0x00003806083f75b2 */ /* 0x0000220008000100 */
[----:B------:R0:W0:Y:S01]  /*0380*/  SYNCS.EXCH.64 URZ, [UR8+0x18], UR4 ;  /* 0x00001804083f75b2 */ /* 0x0000220008000100 */
[----:B------:R0:W0:Y:S01]  /*0390*/  SYNCS.EXCH.64 URZ, [UR8+0x40], UR6 ;  /* 0x00004006083f75b2 */ /* 0x0000220008000100 */
[----:B------:R0:W0:Y:S01]  /*03a0*/  SYNCS.EXCH.64 URZ, [UR8+0x20], UR4 ;  /* 0x00002004083f75b2 */ /* 0x0000220008000100 */
[----:B------:R0:W0:Y:S01]  /*03b0*/  SYNCS.EXCH.64 URZ, [UR8+0x48], UR6 ;  /* 0x00004806083f75b2 */ /* 0x0000220008000100 */
[----:B------:R-:W-:Y:S01]  /*03c0*/  NOP ;  /* 0x0000000000007918 */ /* 0x000fe20000000000 */
.L_x_2:
[----:B------:R-:W5:Y:S01]  /*03d0*/  SHFL.IDX PT, R0, R0, RZ, 0x1f ;  /* 0x00001fff00007589 */ /* 0x000f6200000e0000 */
[----:B------:R-:W-:Y:S01]  /*03e0*/  ELECT P0, URZ, PT ;  /* 0x00000000003f782f */ /* 0x000fe20003800000 */
[----:B------:R-:W1:Y:S01]  /*03f0*/  S2UR UR17, SR_CTAID.Y ;  /* 0x00000000001179c3 */ /* 0x000e620000002600 */
[----:B0-----:R-:W-:Y:S01]  /*0400*/  ULDC UR5, c[0x0][0x65c] ;  /* 0x0001970000057ab9 */ /* 0x001fe20000000800 */
[----:B------:R-:W-:Y:S01]  /*0410*/  UMOV UR12, 0x20 ;  /* 0x00000020000c7882 */ /* 0x000fe20000000000 */
[----:B------:R-:W-:Y:S01]  /*0420*/  UISETP.NE.AND UP2, UPT, UR5, 0x1, UPT ;  /* 0x000000010500788c */ /* 0x000fe2000bf45270 */
[----:B------:R-:W-:Y:S01]  /*0430*/  NOP ;  /* 0x0000000000007918 */ /* 0x000fe20000000000 */
[----:B------:R-:W-:Y:S02]  /*0440*/  NOP ;  /* 0x0000000000007918 */ /* 0x000fe40000000000 */
[----:B------:R-:W-:Y:S01]  /*0450*/  UP2UR UR46, UPR, URZ, 0x4 ;  /* 0x000000043f2e7883 */ /* 0x000fe20008000000 */
[----:B------:R-:W0:Y:S01]  /*0460*/  S2UR UR4, SR_CTAID.X ;  /* 0x00000000000479c3 */ /* 0x000e220000002500 */
[----:B------:R-:W-:-:S02]  /*0470*/  PLOP3.LUT P2, PT, PT, PT, UP2, 0x80, 0x0 ;  /* 0x000000000000781c */ /* 0x000fc40003f4f028 */
[----:B------:R-:W-:Y:S02]  /*0480*/  PLOP3.LUT P4, PT, PT, PT, UP2, 0x80, 0x0 ;  /* 0x000000000000781c */ /* 0x000fe40003f8f028 */
[----:B------:R-:W-:Y:S01]  /*0490*/  PLOP3.LUT P3, PT, PT, PT, UP2, 0x80, 0x0 ;  /* 0x000000000000781c */ /* 0x000fe20003f6f028 */
[----:B------:R-:W-:Y:S01]  /*04a0*/  @UP2 ULDC UR14, c[0x0][0x10] ;  /* 0x00000400000e2ab9 */ /* 0x000fe20000000800 */
[----:B------:R-:W-:Y:S01]  /*04b0*/  @UP2 UMOV UR9, URZ ;  /* 0x0000003f00092c82 */ /* 0x000fe20008000000 */
[----:B------:R-:W-:Y:S01]  /*04c0*/  @!UP2 ULDC UR11, c[0x0][0xc] ;  /* 0x00000300000baab9 */ /* 0x000fe20000000800 */
[----:B-----5:R-:W-:Y:S01]  /*04d0*/  ISETP.NE.OR P0, PT, R0, RZ, !P0 ;  /* 0x000000ff0000720c */ /* 0x020fe20004705670 */
[----:B-1----:R-:W-:Y:S02]  /*04e0*/  @UP2 UMOV UR7, UR17 ;  /* 0x0000001100072c82 */ /* 0x002fe40008000000 */
[----:B------:R-:W-:Y:S01]  /*04f0*/  @UP2 UMOV UR8, UR7 ;  /* 0x0000000700082c82 */ /* 0x000fe20008000000 */
[----:B------:R-:W-:Y:S01]  /*0500*/  @!UP2 UMOV UR7, UR17 ;  /* 0x000000110007ac82 */ /* 0x000fe20008000000 */
[----:B0-----:R-:W-:-:S08]  /*0510*/  @UP2 UIMAD.WIDE.U32 UR14, UR4, UR14, UR8 ;  /* 0x0000000e040e22a5 */ /* 0x001fd0000f8e0008 */
[----:B------:R-:W-:Y:S01]  /*0520*/  VOTEU.ALL UP0, P0 ;  /* 0x00000000003f7886 */ /* 0x000fe20000000000 */
[----:B------:R-:W-:Y:S01]  /*0530*/  VOTEU.ALL UP1, P0 ;  /* 0x00000000003f7886 */ /* 0x000fe20000020000 */
[----:B------:R-:W-:-:S03]  /*0540*/  IMAD.U32 R2, RZ, RZ, UR14 ;  /* 0x0000000eff027e24 */ /* 0x000fc6000f8e00ff */
[----:B------:R-:W0:Y:S01]  /*0550*/  @!UP0 S2UR UR6, SR_CgaCtaId ;  /* 0x00000000000689c3 */ /* 0x000e220000008800 */
[----:B------:R-:W-:Y:S01]  /*0560*/  @!UP0 UMOV UR5, 0x400 ;  /* 0x0000040000058882 */ /* 0x000fe20000000000 */
[----:B------:R-:W-:-:S04]  /*0570*/  @!UP0 UIADD3 UR12, -UR12, 0x100000, URZ ;  /* 0x001000000c0c8890 */ /* 0x000fc8000fffe13f */
[----:B------:R-:W-:Y:S02]  /*0580*/  @!UP0 USHF.L.U32 UR13, UR12, 0xb, URZ ;  /* 0x0000000b0c0d8899 */ /* 0x000fe4000800063f */
[----:B------:R-:W-:Y:S01]  /*0590*/  @!UP0 USHF.L.U32 UR12, UR12, 0x1, URZ ;  /* 0x000000010c0c8899 */ /* 0x000fe2000800063f */
[----:B------:R-:W-:Y:S01]  /*05a0*/  IMAD.U32 R3, RZ, RZ, UR15 ;  /* 0x0000000fff037e24 */ /* 0x000fe2000f8e00ff */
[----:B0-----:R-:W-:Y:S01]  /*05b0*/  @!UP0 ULEA UR16, UR6, UR5, 0x18 ;  /* 0x0000000506108291 */ /* 0x001fe2000f8ec03f */
[----:B------:R-:W-:Y:S01]  /*05c0*/  VOTEU.ALL UP0, P0 ;  /* 0x00000000003f7886 */ /* 0x000fe20000000000 */
[----:B------:R-:W-:Y:S01]  /*05d0*/  PLOP3.LUT P0, PT, PT, PT, UP2, 0x80, 0x0 ;  /* 0x000000000000781c */ /* 0x000fe20003f0f028 */
[----:B------:R-:W-:Y:S01]  /*05e0*/  UMOV UR5, URZ ;  /* 0x0000003f00057c82 */ /* 0x000fe20008000000 */
[----:B------:R-:W-:Y:S01]  /*05f0*/  @UP2 UMOV UR6, URZ ;  /* 0x0000003f00062c82 */ /* 0x000fe20008000000 */
[----:B------:R-:W-:Y:S02]  /*0600*/  @!UP2 UIMAD.WIDE.U32 UR8, UR11, UR7, UR4 ;  /* 0x000000070b08a2a5 */ /* 0x000fe4000f8e0004 */
[----:B------:R-:W-:-:S04]  /*0610*/  @UP2 UIADD3 UR6, UR15, UR6, URZ ;  /* 0x000000060f062290 */ /* 0x000fc8000fffe03f */
[----:B------:R-:W-:Y:S01]  /*0620*/  IMAD.U32 R5, RZ, RZ, UR9 ;  /* 0x00000009ff057e24 */ /* 0x000fe2000f8e00ff */
[----:B------:R-:W0:Y:S02]  /*0630*/  FENCE.VIEW.ASYNC.S ;  /* 0x00000000000073c6 */ /* 0x000e240000000000 */
[----:B0-----:R0:W2:Y:S01]  /*0640*/  @!UP0 SYNCS.EXCH.64 URZ, [UR16+0x60], UR12 ;  /* 0x0000600c103f85b2 */ /* 0x0010a20008000100 */
[----:B------:R-:W-:Y:S01]  /*0650*/  @P2 IMAD.U32 R6, RZ, RZ, UR6 ;  /* 0x00000006ff062e24 */ /* 0x000fe2000f8e00ff */
[----:B------:R-:W-:Y:S01]  /*0660*/  MOV R4, UR8 ;  /* 0x0000000800047c02 */ /* 0x000fe20008000f00 */
[----:B------:R-:W-:Y:S01]  /*0670*/  @!P4 IMAD.MOV.U32 R6, RZ, RZ, R5 ;  /* 0x000000ffff06c224 */ /* 0x000fe200078e0005 */
[----:B------:R-:W-:Y:S01]  /*0680*/  @P0 MOV R7, R2 ;  /* 0x0000000200070202 */ /* 0x000fe20000000f00 */
[----:B------:R-:W-:Y:S02]  /*0690*/  IMAD.U32 R2, RZ, RZ, UR8 ;  /* 0x00000008ff027e24 */ /* 0x000fe4000f8e00ff */
[----:B------:R-:W-:Y:S01]  /*06a0*/  IMAD.U32 R3, RZ, RZ, UR9 ;  /* 0x00000009ff037e24 */ /* 0x000fe2000f8e00ff */
[----:B------:R0:W-:Y:S01]  /*06b0*/  STL [R1+0x200], R6 ;  /* 0x0002000601007387 */ /* 0x0001e20000100800 */
[----:B------:R-:W-:-:S05]  /*06c0*/  @!P3 IMAD.MOV.U32 R7, RZ, RZ, R2 ;  /* 0x000000ffff07b224 */ /* 0x000fca00078e0002 */
[----:B------:R0:W-:Y:S01]  /*06d0*/  STL [R1+0x204], R7 ;  /* 0x0002040701007387 */ /* 0x0001e20000100800 */
[----:B------:R0:W2:Y:S01]  /*06e0*/  @!UP1 SYNCS.EXCH.64 URZ, [UR16+0x68], UR12 ;  /* 0x0000680c103f95b2 */ /* 0x0000a20008000100 */
[----:B------:R-:W-:Y:S01]  /*06f0*/  NOP ;  /* 0x0000000000007918 */ /* 0x000fe20000000000 */
[----:B--234-:R-:W-:Y:S06]  /*0700*/  BAR.SYNC.DEFER_BLOCKING 0x0 ;  /* 0x0000000000007b1d */ /* 0x01cfec0000010000 */
[----:B------:R-:W-:Y:S05]  /*0710*/  @!P1 BRA `(.L_x_3) ;  /* 0x0000012000e09947 */ /* 0x000fea0003800000 */
[----:B------:R-:W-:-:S06]  /*0720*/  UISETP.GT.U32.AND UP0, UPT, UR18, 0x1, UPT ;  /* 0x000000011200788c */ /* 0x000fcc000bf04070 */
[----:B------:R-:W-:-:S13]  /*0730*/  PLOP3.LUT P0, PT, PT, PT, UP0, 0x80, 0x0 ;  /* 0x000000000000781c */ /* 0x000fda0003f0f008 */
[----:B0-----:R-:W-:Y:S05]  /*0740*/  @P0 EXIT ;  /* 0x000000000000094d */ /* 0x001fea0003800000 */
[----:B------:R-:W-:Y:S01]  /*0750*/  ULDC.64 UR8, c[0x0][0x650] ;  /* 0x0001940000087ab9 */ /* 0x000fe20000000a00 */
[----:B------:R-:W-:Y:S01]  /*0760*/  UMOV UR41, 0xffffffff ;  /* 0xffffffff00297882 */ /* 0x000fe20000000000 */
[----:B------:R-:W-:Y:S01]  /*0770*/  ISETP.GE.U32.AND P0, PT, R7, UR8, PT ;  /* 0x0000000807007c0c */ /* 0x000fe2000bf06070 */
[----:B------:R-:W-:Y:S01]  /*0780*/  UMOV UR42, 0xffffffff ;  /* 0xffffffff002a7882 */ /* 0x000fe20000000000 */
[----:B------:R-:W-:Y:S01]  /*0790*/  UMOV UR43, 0xffffffff ;  /* 0xffffffff002b7882 */ /* 0x000fe20000000000 */
[----:B------:R-:W-:Y:S02]  /*07a0*/  PRMT R0, RZ, 0x7610, R0 ;  /* 0x00007610ff007816 */ /* 0x000fe40000000000 */
[----:B------:R-:W-:-:S13]  /*07b0*/  ISETP.GE.U32.AND.EX P0, PT, R6, UR9, PT, P0 ;  /* 0x0000000906007c0c */ /* 0x000fda000bf06100 */
[----:B------:R-:W-:Y:S05]  /*07c0*/  @P0 BRA `(.L_x_4) ;  /* 0x0000000400800947 */ /* 0x000fea0003800000 */
[----:B------:R-:W-:Y:S01]  /*07d0*/  I2FP.F32.U32 R0, UR4 ;  /* 0x0000000400007c45 */ /* 0x000fe20008201000 */
[----:B------:R-:W-:Y:S01]  /*07e0*/  ULDC.64 UR16, c[0x0][0x628] ;  /* 0x00018a0000107ab9 */ /* 0x000fe20000000a00 */
[----:B------:R-:W-:Y:S01]  /*07f0*/  ULDC UR6, c[0x0][0x150] ;  /* 0x0000540000067ab9 */ /* 0x000fe20000000800 */
[----:B------:R-:W-:Y:S01]  /*0800*/  ISETP.NE.U32.AND P0, PT, RZ, UR16, PT ;  /* 0x00000010ff007c0c */ /* 0x000fe2000bf05070 */
[----:B------:R-:W-:Y:S01]  /*0810*/  ULDC UR15, c[0x0][0x630] ;  /* 0x00018c00000f7ab9 */ /* 0x000fe20000000800 */
[----:B------:R-:W-:Y:S01]  /*0820*/  FMUL R0, R0, UR6 ;  /* 0x0000000600007c20 */ /* 0x000fe20008400000 */
[----:B------:R-:W-:Y:S01]  /*0830*/  R2UR UR18, R7 ;  /* 0x00000000071272ca */ /* 0x000fe200000e0000 */
[----:B------:R-:W-:Y:S01]  /*0840*/  ULDC UR20, c[0x0][0x154] ;  /* 0x0000550000147ab9 */ /* 0x000fe20000000800 */
[----:B------:R-:W-:Y:S01]  /*0850*/  ISETP.NE.AND.EX P0, PT, RZ, UR17, PT, P0 ;  /* 0x00000011ff007c0c */ /* 0x000fe2000bf05300 */
[----:B------:R0:W1:Y:S01]  /*0860*/  F2I.U32.TRUNC.NTZ R2, R0 ;  /* 0x0000000000027305 */ /* 0x000062000020f000 */
[----:B------:R-:W-:-:S02]  /*0870*/  R2UR UR19, R6 ;  /* 0x00000000061372ca */ /* 0x000fc400000e0000 */
[----:B------:R-:W-:Y:S02]  /*0880*/  R2UR UR8, R7 ;  /* 0x00000000070872ca */ /* 0x000fe400000e0000 */
[----:B------:R-:W-:-:S07]  /*0890*/  R2UR UR9, R6 ;  /* 0x00000000060972ca */ /* 0x000fce00000e0000 */
[----:B0-----:R-:W-:Y:S08]  /*08a0*/  @!P0 BRA `(.L_x_5) ;  /* 0x0000000000308947 */ /* 0x001ff00003800000 */
[----:B------:R-:W-:Y:S01]  /*08b0*/  R2UR UR8, R7 ;  /* 0x00000000070872ca */ /* 0x000fe200000e0000 */
[----:B------:R-:W-:Y:S01]  /*08c0*/  ULDC UR6, c[0x0][0x634] ;  /* 0x00018d0000067ab9 */ /* 0x000fe20000000800 */
[----:B------:R-:W-:-:S11]  /*08d0*/  R2UR UR14, R6 ;  /* 0x00000000060e72ca */ /* 0x000fd600000e0000 */
[----:B------:R-:W-:-:S04]  /*08e0*/  UIADD3 UR6, UP0, UR8, UR6, URZ ;  /* 0x0000000608067290 */ /* 0x000fc8000ff1e03f */
[----:B------:R-:W-:-:S04]  /*08f0*/  UIADD3.X UR14, URZ, UR14, URZ, UP0, !UPT ;  /* 0x0000000e3f0e7290 */ /* 0x000fc800087fe43f */
[----:B------:R-:W-:-:S04]  /*0900*/  UIMAD.WIDE.U32 UR8, UR14, UR16, URZ ;  /* 0x000000100e0872a5 */ /* 0x000fc8000f8e003f */
[----:B------:R-:W-:Y:S02]  /*0910*/  UIMAD.WIDE.U32 UR10, UP0, UR6, UR17, UR8 ;  /* 0x00000011060a72a5 */ /* 0x000fe4000f800008 */
[----:B------:R-:W-:Y:S02]  /*0920*/  UIMAD.WIDE.U32 UR8, UR6, UR16, URZ ;  /* 0x00000010060872a5 */ /* 0x000fe4000f8e003f */
[----:B------:R-:W-:Y:S02]  /*0930*/  UIADD3.X UR13, URZ, URZ, URZ, UP0, !UPT ;  /* 0x0000003f3f0d7290 */ /* 0x000fe400087fe43f */
[----:B------:R-:W-:Y:S01]  /*0940*/  UIADD3 URZ, UP0, UR9, UR10, URZ ;  /* 0x0000000a093f7290 */ /* 0x000fe2000ff1e03f */
[----:B------:R-:W-:-:S03]  /*0950*/  UMOV UR12, UR11 ;  /* 0x0000000b000c7c82 */ /* 0x000fc60008000000 */
[----:B------:R-:W-:-:S12]  /*0960*/  UIMAD.WIDE.U32.X UR8, UR14, UR17, UR12, UP0 ;  /* 0x000000110e0872a5 */ /* 0x000fd800080e040c */
.L_x_5:
[----:B------:R-:W-:Y:S01]  /*0970*/  USHF.R.U64 UR43, UR8, UR15, UR9 ;  /* 0x0000000f082b7299 */ /* 0x000fe20008001209 */
[----:B------:R-:W-:Y:S01]  /*0980*/  I2FP.F32.U32 R0, UR7 ;  /* 0x0000000700007c45 */ /* 0x000fe20008201000 */
[----:B------:R-:W-:Y:S01]  /*0990*/  USHF.R.U32.HI UR5, URZ, UR15, UR9 ;  /* 0x0000000f3f057299 */ /* 0x000fe20008011609 */
[----:B-1----:R-:W-:Y:S01]  /*09a0*/  R2UR UR12, R2 ;  /* 0x00000000020c72ca */ /* 0x002fe200000e0000 */
[----:B------:R-:W-:Y:S02]  /*09b0*/  UIADD3 UR6, UP0, URZ, -UR43, URZ ;  /* 0x8000002b3f067290 */ /* 0x000fe4000ff1e03f */
[----:B------:R-:W-:Y:S01]  /*09c0*/  FMUL R0, R0, UR20 ;  /* 0x0000001400007c20 */ /* 0x000fe20008400000 */
[----:B------:R-:W-:Y:S01]  /*09d0*/  ULDC.64 UR8, c[0x0][0x620] ;  /* 0x0001880000087ab9 */ /* 0x000fe20000000a00 */
[----:B------:R-:W-:Y:S01]  /*09e0*/  UIADD3.X UR5, URZ, ~UR5, URZ, UP0, !UPT ;  /* 0x800000053f057290 */ /* 0x000fe200087fe43f */
[----:B------:R-:W-:Y:S01]  /*09f0*/  UMOV UR10, UR18 ;  /* 0x00000012000a7c82 */ /* 0x000fe20008000000 */
[----:B------:R-:W-:-:S02]  /*0a00*/  UMOV UR11, UR19 ;  /* 0x00000013000b7c82 */ /* 0x000fc40008000000 */
[----:B------:R-:W-:Y:S01]  /*0a10*/  UIMAD UR5, UR5, UR8, URZ ;  /* 0x00000008050572a4 */ /* 0x000fe2000f8e023f */
[----:B------:R-:W0:Y:S01]  /*0a20*/  F2I.U32.TRUNC.NTZ R0, R0 ;  /* 0x0000000000007305 */ /* 0x000e22000020f000 */
[----:B------:R-:W-:Y:S02]  /*0a30*/  UIMAD.WIDE.U32 UR10, UR6, UR8, UR10 ;  /* 0x00000008060a72a5 */ /* 0x000fe4000f8e000a */
[----:B------:R-:W-:Y:S01]  /*0a40*/  UIMAD UR6, UR6, UR9, UR5 ;  /* 0x00000009060672a4 */ /* 0x000fe2000f8e0205 */
[----:B------:R-:W-:Y:S01]  /*0a50*/  ULDC UR21, c[0x0][0x658] ;  /* 0x0001960000157ab9 */ /* 0x000fe20000000800 */
[----:B------:R-:W-:Y:S02]  /*0a60*/  UMOV UR19, 0xffffffff ;  /* 0xffffffff00137882 */ /* 0x000fe40000000000 */
[----:B------:R-:W-:Y:S01]  /*0a70*/  UIADD3 UR6, UR11, UR6, URZ ;  /* 0x000000060b067290 */ /* 0x000fe2000fffe03f */
[----:B------:R-:W-:Y:S01]  /*0a80*/  ULDC UR15, c[0x0][0x618] ;  /* 0x00018600000f7ab9 */ /* 0x000fe20000000800 */
[----:B------:R-:W-:Y:S01]  /*0a90*/  ULDC.64 UR8, c[0x0][0x640] ;  /* 0x0001900000087ab9 */ /* 0x000fe20000000a00 */
[----:B------:R-:W-:Y:S01]  /*0aa0*/  USHF.L.U32 UR11, UR19, UR21, URZ ;  /* 0x00000015130b7299 */ /* 0x000fe2000800063f */
[----:B------:R-:W-:Y:S01]  /*0ab0*/  ISETP.NE.U32.AND P0, PT, RZ, UR8, PT ;  /* 0x00000008ff007c0c */ /* 0x000fe2000bf05070 */
[----:B------:R-:W-:-:S02]  /*0ac0*/  USHF.R.U64 UR19, UR10, UR15, UR6 ;  /* 0x0000000f0a137299 */ /* 0x000fc40008001206 */
[----:B------:R-:W-:Y:S01]  /*0ad0*/  USHF.R.U32.HI UR10, URZ, UR15, UR6 ;  /* 0x0000000f3f0a7299 */ /* 0x000fe20008011606 */
[----:B0-----:R-:W-:Y:S01]  /*0ae0*/  R2UR UR14, R0 ;  /* 0x00000000000e72ca */ /* 0x001fe200000e0000 */
[----:B------:R-:W-:Y:S01]  /*0af0*/  ULDC UR17, c[0x0][0x608] ;  /* 0x0001820000117ab9 */ /* 0x000fe20000000800 */
[----:B------:R-:W-:Y:S01]  /*0b00*/  ISETP.NE.AND.EX P0, PT, RZ, UR9, PT, P0 ;  /* 0x00000009ff007c0c */ /* 0x000fe2000bf05300 */
[----:B------:R-:W-:Y:S02]  /*0b10*/  USHF.R.U64 UR23, UR19, UR17, UR10 ;  /* 0x0000001113177299 */ /* 0x000fe4000800120a */
[----:B------:R-:W-:Y:S01]  /*0b20*/  USHF.R.U32.HI UR10, URZ, UR17, UR10 ;  /* 0x000000113f0a7299 */ /* 0x000fe2000801160a */
[----:B------:R-:W-:Y:S01]  /*0b30*/  UMOV UR16, 0x1 ;  /* 0x0000000100107882 */ /* 0x000fe20000000000 */
[----:B------:R-:W-:Y:S02]  /*0b40*/  UIADD3 UR12, -UR12, URZ, URZ ;  /* 0x0000003f0c0c7290 */ /* 0x000fe4000fffe13f */
[----:B------:R-:W-:-:S02]  /*0b50*/  USHF.R.U64 UR24, UR23, UR21, UR10 ;  /* 0x0000001517187299 */ /* 0x000fc4000800120a */
[----:B------:R-:W-:Y:S01]  /*0b60*/  USHF.L.U32 UR6, UR16, UR21, URZ ;  /* 0x0000001510067299 */ /* 0x000fe2000800063f */
[----:B------:R-:W-:Y:S01]  /*0b70*/  ULDC UR13, c[0x0][0x144] ;  /* 0x00005100000d7ab9 */ /* 0x000fe20000000800 */
[----:B------:R-:W-:Y:S01]  /*0b80*/  ULDC UR5, c[0x0][0x600] ;  /* 0x0001800000057ab9 */ /* 0x000fe20000000800 */
[----:B------:R-:W-:Y:S02]  /*0b90*/  ULOP3.LUT UR16, URZ, UR11, URZ, 0x33, !UPT ;  /* 0x0000000b3f107292 */ /* 0x000fe4000f8e333f */
[----:B------:R-:W-:Y:S02]  /*0ba0*/  USHF.R.U32.HI UR11, URZ, UR21, UR10 ;  /* 0x000000153f0b7299 */ /* 0x000fe4000801160a */
[----:B------:R-:W-:Y:S02]  /*0bb0*/  UIADD3 UR18, UR5, -0x1, URZ ;  /* 0xffffffff05127890 */ /* 0x000fe4000fffe03f */
[----:B------:R-:W-:Y:S02]  /*0bc0*/  UIADD3 UR20, -UR14, URZ, URZ ;  /* 0x0000003f0e147290 */ /* 0x000fe4000fffe13f */
[----:B------:R-:W-:Y:S01]  /*0bd0*/  UIMAD UR4, UR13, UR12, UR4 ;  /* 0x0000000c0d0472a4 */ /* 0x000fe2000f8e0204 */
[----:B------:R-:W-:Y:S01]  /*0be0*/  ULDC UR25, c[0x0][0x148] ;  /* 0x0000520000197ab9 */ /* 0x000fe20000000800 */
[----:B------:R-:W-:Y:S01]  /*0bf0*/  ULDC UR21, c[0x0][0x648] ;  /* 0x0001920000157ab9 */ /* 0x000fe20000000800 */
[----:B------:R-:W-:Y:S01]  /*0c00*/  ULDC UR22, c[0x0][0x638] ;  /* 0x00018e0000167ab9 */ /* 0x000fe20000000800 */
[----:B------:R-:W-:Y:S01]  /*0c10*/  UMOV UR10, UR24 ;  /* 0x00000018000a7c82 */ /* 0x000fe20008000000 */
[----:B------:R-:W-:Y:S07]  /*0c20*/  @!P0 BRA `(.L_x_6) ;  /* 0x0000000000308947 */ /* 0x000fee0003800000 */
[----:B------:R-:W-:Y:S02]  /*0c30*/  ULDC UR14, c[0x0][0x64c] ;  /* 0x00019300000e7ab9 */ /* 0x000fe40000000800 */
        /* <DEDUP_REMOVED lines=8> */
[----:B------:R-:W-:-:S07]  /*0cc0*/  UIMAD.WIDE.U32.X UR8, UR17, UR9, UR14, UP0 ;  /* 0x00000009110872a5 */ /* 0x000fce00080e040e */
[----:B------:R-:W-:Y:S01]  /*0cd0*/  UMOV UR10, UR8 ;  /* 0x00000008000a7c82 */ /* 0x000fe20008000000 */
[----:B------:R-:W-:-:S05]  /*0ce0*/  UMOV UR11, UR9 ;  /* 0x00000009000b7c82 */ /* 0x000fca0008000000 */
.L_x_6:
[----:B------:R-:W-:Y:S01]  /*0cf0*/  UISETP.NE.AND UP0, UPT, UR46, URZ, UPT ;  /* 0x0000003f2e00728c */ /* 0x000fe2000bf05270 */
[----:B------:R-:W-:Y:S01]  /*0d00*/  MOV R0, 0x1 ;  /* 0x0000000100007802 */ /* 0x000fe20000000f00 */
[----:B------:R-:W-:Y:S02]  /*0d10*/  USHF.R.U64 UR8, UR10, UR21, UR11 ;  /* 0x000000150a087299 */ /* 0x000fe4000800120b */
[----:B------:R-:W-:Y:S02]  /*0d20*/  ULOP3.LUT UR16, UR23, UR16, URZ, 0xc0, !UPT ;  /* 0x0000001017107292 */ /* 0x000fe4000f8ec03f */
[----:B------:R-:W-:Y:S02]  /*0d30*/  ULOP3.LUT UR18, UR19, UR18, URZ, 0xc0, !UPT ;  /* 0x0000001213127292 */ /* 0x000fe4000f8ec03f */
[----:B------:R-:W-:-:S03]  /*0d40*/  UIMAD UR16, UR6, UR8, UR16 ;  /* 0x00000008061072a4 */ /* 0x000fc6000f8e0210 */
[----:B------:R-:W-:Y:S02]  /*0d50*/  @UP0 UIMAD UR4, UR25, UR20, UR7 ;  /* 0x00000014190402a4 */ /* 0x000fe4000f8e0207 */
[----:B------:R-:W-:-:S04]  /*0d60*/  UIADD3 UR7, -UR8, URZ, URZ ;  /* 0x0000003f08077290 */ /* 0x000fc8000fffe13f */
[----:B------:R-:W-:-:S03]  /*0d70*/  UIMAD UR6, UR7, UR22, UR24 ;  /* 0x00000016070672a4 */ /* 0x000fc6000f8e0218 */
[----:B------:R-:W-:Y:S01]  /*0d80*/  ULDC UR7, c[0x0][0x610] ;  /* 0x0001840000077ab9 */ /* 0x000fe20000000800 */
[----:B------:R-:W-:Y:S02]  /*0d90*/  UIMAD UR6, UR6, UR5, UR18 ;  /* 0x00000005060672a4 */ /* 0x000fe4000f8e0212 */
[----:B------:R-:W-:-:S04]  /*0da0*/  UIMAD UR4, UR16, UR7, UR4 ;  /* 0x00000007100472a4 */ /* 0x000fc8000f8e0204 */
[----:B------:R-:W-:Y:S02]  /*0db0*/  USEL UR42, UR6, UR4, !UP0 ;  /* 0x00000004062a7287 */ /* 0x000fe4000c000000 */
[----:B------:R-:W-:-:S12]  /*0dc0*/  USEL UR41, UR4, UR6, !UP0 ;  /* 0x0000000604297287 */ /* 0x000fd8000c000000 */
.L_x_4:
[----:B------:R-:W-:-:S08]  /*0dd0*/  NOP ;  /* 0x0000000000007918 */ /* 0x000fd00000000000 */
[----:B------:R-:W0:Y:S02]  /*0de0*/  USETMAXREG.TRY_ALLOC.CTAPOOL UP0, 0xf0 ;  /* 0x000000f0000079c8 */ /* 0x000e240008000600 */
[----:B0-----:R-:W-:-:S13]  /*0df0*/  PLOP3.LUT P0, PT, PT, PT, UP0, 0x80, 0x0 ;  /* 0x000000000000781c */ /* 0x001fda0003f0f008 */
[----:B------:R-:W-:Y:S05]  /*0e00*/  @!P0 BRA `(.L_x_4) ;  /* 0xfffffffc00f08947 */ /* 0x000fea000383ffff */
[----:B------:R-:W-:Y:S01]  /*0e10*/  ULDC.64 UR4, c[0x0][0x598] ;  /* 0x0001660000047ab9 */ /* 0x000fe20000000a00 */
[----:B------:R-:W-:Y:S01]  /*0e20*/  ULDC.64 UR36, c[0x0][0x208] ;  /* 0x0000820000247ab9 */ /* 0x000fe20000000a00 */
[----:B------:R-:W-:-:S04]  /*0e30*/  ISETP.NE.U32.AND P0, PT, RZ, UR4, PT ;  /* 0x00000004ff007c0c */ /* 0x000fc8000bf05070 */
[----:B------:R-:W-:-:S13]  /*0e40*/  ISETP.NE.AND.EX P0, PT, RZ, UR5, PT, P0 ;  /* 0x00000005ff007c0c */ /* 0x000fda000bf05300 */
[----:B------:R-:W-:Y:S05]  /*0e50*/  @!P0 BRA `(.L_x_7) ;  /* 0x00000000001c8947 */ /* 0x000fea0003800000 */
[----:B------:R-:W0:Y:S02]  /*0e60*/  LDC.64 R2, c[0x0][0x598] ;  /* 0x00016600ff027b82 */ /* 0x000e240000000a00 */
[----:B0-----:R-:W2:Y:S02]  /*0e70*/  LDG.E.64 R2, desc[UR36][R2.64] ;  /* 0x0000002402027981 */ /* 0x001ea4000c1e1b00 */
[----:B--2---:R-:W-:-:S04]  /*0e80*/  ISETP.NE.U32.AND P0, PT, R2, RZ, PT ;  /* 0x000000ff0200720c */ /* 0x004fc80003f05070 */
[----:B------:R-:W-:-:S13]  /*0e90*/  ISETP.NE.AND.EX P0, PT, R3, RZ, PT, P0 ;  /* 0x000000ff0300720c */ /* 0x000fda0003f05300 */
[----:B------:R-:W-:Y:S05]  /*0ea0*/  @!P0 BRA `(.L_x_7) ;  /* 0x0000000000088947 */ /* 0x000fea0003800000 */
[----:B------:R0:W5:Y:S01]  /*0eb0*/  LD.E R17, desc[UR36][R2.64] ;  /* 0x0000002402117980 */ /* 0x000162000c101900 */
[----:B------:R-:W-:Y:S05]  /*0ec0*/  BRA `(.L_x_8) ;  /* 0x0000000000247947 */ /* 0x000fea0003800000 */
.L_x_7:
[----:B------:R-:W-:Y:S02]  /*0ed0*/  ULDC.64 UR4, c[0x0][0x588] ;  /* 0x0001620000047ab9 */ /* 0x000fe40000000a00 */
[----:B------:R-:W-:-:S04]  /*0ee0*/  ISETP.NE.U32.AND P0, PT, RZ, UR4, PT ;  /* 0x00000004ff007c0c */ /* 0x000fc8000bf05070 */
[----:B------:R-:W-:-:S13]  /*0ef0*/  ISETP.NE.AND.EX P0, PT, RZ, UR5, PT, P0 ;  /* 0x00000005ff007c0c */ /* 0x000fda000bf05300 */
[----:B------:R-:W-:Y:S05]  /*0f00*/  @!P0 BRA `(.L_x_9) ;  /* 0x00000000000c8947 */ /* 0x000fea0003800000 */
[----:B------:R-:W0:Y:S02]  /*0f10*/  LDC.64 R2, c[0x0][0x588] ;  /* 0x00016200ff027b82 */ /* 0x000e240000000a00 */
[----:B0-----:R1:W5:Y:S01]  /*0f20*/  LDG.E R17, desc[UR36][R2.64] ;  /* 0x0000002402117981 */ /* 0x001362000c1e1900 */
[----:B------:R-:W-:Y:S05]  /*0f30*/  BRA `(.L_x_8) ;  /* 0x0000000000087947 */ /* 0x000fea0003800000 */
.L_x_9:
[----:B------:R-:W-:Y:S02]  /*0f40*/  ULDC UR4, c[0x0][0x580] ;  /* 0x0001600000047ab9 */ /* 0x000fe40000000800 */
[----:B------:R-:W-:-:S07]  /*0f50*/  IMAD.U32 R17, RZ, RZ, UR4 ;  /* 0x00000004ff117e24 */ /* 0x000fce000f8e00ff */
.L_x_8:
[----:B------:R-:W-:Y:S02]  /*0f60*/  ULDC.64 UR4, c[0x0][0x5a0] ;  /* 0x0001680000047ab9 */ /* 0x000fe40000000a00 */
[----:B------:R-:W-:-:S04]  /*0f70*/  ISETP.NE.U32.AND P0, PT, RZ, UR4, PT ;  /* 0x00000004ff007c0c */ /* 0x000fc8000bf05070 */
[----:B------:R-:W-:-:S13]  /*0f80*/  ISETP.NE.AND.EX P0, PT, RZ, UR5, PT, P0 ;  /* 0x00000005ff007c0c */ /* 0x000fda000bf05300 */
[----:B------:R-:W-:Y:S05]  /*0f90*/  @!P0 BRA `(.L_x_10) ;  /* 0x00000000001c8947 */ /* 0x000fea0003800000 */
[----:B01----:R-:W0:Y:S02]  /*0fa0*/  LDC.64 R2, c[0x0][0x5a0] ;  /* 0x00016800ff027b82 */ /* 0x003e240000000a00 */
[----:B0-----:R-:W2:Y:S02]  /*0fb0*/  LDG.E.64 R2, desc[UR36][R2.64] ;  /* 0x0000002402027981 */ /* 0x001ea4000c1e1b00 */
[----:B--2---:R-:W-:-:S04]  /*0fc0*/  ISETP.NE.U32.AND P0, PT, R2, RZ, PT ;  /* 0x000000ff0200720c */ /* 0x004fc80003f05070 */
[----:B------:R-:W-:-:S13]  /*0fd0*/  ISETP.NE.AND.EX P0, PT, R3, RZ, PT, P0 ;  /* 0x000000ff0300720c */ /* 0x000fda0003f05300 */
[----:B------:R-:W-:Y:S05]  /*0fe0*/  @!P0 BRA `(.L_x_10) ;  /* 0x0000000000088947 */ /* 0x000fea0003800000 */
[----:B------:R0:W5:Y:S01]  /*0ff0*/  LD.E R18, desc[UR36][R2.64] ;  /* 0x0000002402127980 */ /* 0x000162000c101900 */
[----:B------:R-:W-:Y:S05]  /*1000*/  BRA `(.L_x_11) ;  /* 0x0000000000247947 */ /* 0x000fea0003800000 */
.L_x_10:
[----:B------:R-:W-:Y:S02]  /*1010*/  ULDC.64 UR4, c[0x0][0x590] ;  /* 0x0001640000047ab9 */ /* 0x000fe40000000a00 */
[----:B------:R-:W-:-:S04]  /*1020*/  ISETP.NE.U32.AND P0, PT, RZ, UR4, PT ;  /* 0x00000004ff007c0c */ /* 0x000fc8000bf05070 */
[----:B------:R-:W-:-:S13]  /*1030*/  ISETP.NE.AND.EX P0, PT, RZ, UR5, PT, P0 ;  /* 0x00000005ff007c0c */ /* 0x000fda000bf05300 */
[----:B------:R-:W-:Y:S05]  /*1040*/  @!P0 BRA `(.L_x_12) ;  /* 0x00000000000c8947 */ /* 0x000fea0003800000 */
[----:B------:R-:W2:Y:S02]  /*1050*/  LDC.64 R18, c[0x0][0x590] ;  /* 0x00016400ff127b82 */ /* 0x000ea40000000a00 */
[----:B--2---:R2:W5:Y:S01]  /*1060*/  LDG.E R18, desc[UR36][R18.64] ;  /* 0x0000002412127981 */ /* 0x004562000c1e1900 */
[----:B------:R-:W-:Y:S05]  /*1070*/  BRA `(.L_x_11) ;  /* 0x0000000000087947 */ /* 0x000fea0003800000 */
.L_x_12:
[----:B------:R-:W-:Y:S02]  /*1080*/  ULDC UR4, c[0x0][0x584] ;  /* 0x0001610000047ab9 */ /* 0x000fe40000000800 */
[----:B------:R-:W-:-:S07]  /*1090*/  IMAD.U32 R18, RZ, RZ, UR4 ;  /* 0x00000004ff127e24 */ /* 0x000fce000f8e00ff */
.L_x_11:
[----:B------:R-:W-:-:S13]  /*10a0*/  LOP3.LUT P0, RZ, R0, 0xff, RZ, 0xc0, !PT ;  /* 0x000000ff00ff7812 */ /* 0x000fda000780c0ff */
[----:B------:R-:W-:Y:S05]  /*10b0*/  @!P0 EXIT ;  /* 0x000000000000894d */ /* 0x000fea0003800000 */
[----:B------:R-:W-:Y:S01]  /*10c0*/  ULDC UR4, c[0x0][0x28c] ;  /* 0x0000a30000047ab9 */ /* 0x000fe20000000800 */
[----:B------:R-:W-:Y:S01]  /*10d0*/  UMOV UR38, URZ ;  /* 0x0000003f00267c82 */ /* 0x000fe20008000000 */
[----:B------:R-:W-:Y:S01]  /*10e0*/  UIADD3 UR4, UR4, 0x3f, URZ ;  /* 0x0000003f04047890 */ /* 0x000fe2000fffe03f */
[----:B------:R-:W-:-:S03]  /*10f0*/  UMOV UR39, URZ ;  /* 0x0000003f00277c82 */ /* 0x000fc60008000000 */
[----:B------:R-:W-:-:S04]  /*1100*/  USHF.R.S32.HI UR5, URZ, 0x1f, UR4 ;  /* 0x0000001f3f057899 */ /* 0x000fc80008011404 */
[----:B------:R-:W-:-:S04]  /*1110*/  ULEA.HI UR5, UR5, UR4, URZ, 0x6 ;  /* 0x0000000405057291 */ /* 0x000fc8000f8f303f */
[----:B------:R-:W-:-:S12]  /*1120*/  USHF.R.S32.HI UR44, URZ, 0x6, UR5 ;  /* 0x000000063f2c7899 */ /* 0x000fd80008011405 */
.L_x_546:
[----:B------:R-:W3:Y:S01]  /*1130*/  S2R R0, SR_TID.X ;  /* 0x0000000000007919 */ /* 0x000ee20000002100 */
[----:B----4-:R-:W4:Y:S01]  /*1140*/  S2UR UR7, SR_CgaCtaId ;  /* 0x00000000000779c3 */ /* 0x010f220000008800 */
[----:B------:R-:W-:Y:S02]  /*1150*/  UMOV UR6, 0x400 ;  /* 0x0000040000067882 */ /* 0x000fe40000000000 */
[----:B----4-:R-:W-:Y:S01]  /*1160*/  ULEA UR6, UR7, UR6, 0x18 ;  /* 0x0000000607067291 */ /* 0x010fe2000f8ec03f */
[----:B---3--:R-:W-:-:S04]  /*1170*/  LOP3.LUT R0, R0, 0x80, RZ, 0xc0, !PT ;  /* 0x0000008000007812 */ /* 0x008fc800078ec0ff */
[----:B------:R-:W-:-:S06]  /*1180*/  SHF.R.U32.HI R0, RZ, 0x7, R0 ;  /* 0x00000007ff007819 */ /* 0x000fcc0000011600 */
[----:B------:R-:W3:Y:S02]  /*1190*/  SHFL.IDX PT, R0, R0, RZ, 0x1f ;  /* 0x00001fff00007589 */ /* 0x000ee400000e0000 */
[----:B---3--:R-:W-:-:S13]  /*11a0*/  R2UR UR4, R0 ;  /* 0x00000000000472ca */ /* 0x008fda00000e0000 */
[----:B------:R-:W-:-:S04]  /*11b0*/  ULEA.HI UR5, UR4, UR4, URZ, 0x1 ;  /* 0x0000000404057291 */ /* 0x000fc8000f8f083f */
[----:B------:R-:W-:-:S04]  /*11c0*/  ULOP3.LUT UR5, UR5, 0xffffe, URZ, 0xc0, !UPT ;  /* 0x000ffffe05057892 */ /* 0x000fc8000f8ec03f */
[----:B------:R-:W-:-:S03]  /*11d0*/  UIADD3 UR5, UR4, -UR5, URZ ;  /* 0x8000000504057290 */ /* 0x000fc6000fffe03f */
[----:B------:R-:W-:Y:S01]  /*11e0*/  ULDC UR4, c[0x0][0x28c] ;  /* 0x0000a30000047ab9 */ /* 0x000fe20000000800 */
[----:B------:R-:W-:Y:S01]  /*11f0*/  ULEA UR5, UR5, UR6, 0xc ;  /* 0x0000000605057291 */ /* 0x000fe2000f8e603f */
[----:B------:R-:W-:-:S03]  /*1200*/  ISETP.LT.AND P0, PT, RZ, UR4, PT ;  /* 0x00000004ff007c0c */ /* 0x000fc6000bf01270 */
[----:B------:R-:W-:-:S04]  /*1210*/  UIADD3 UR5, UR5, 0x100, URZ ;  /* 0x0000010005057890 */ /* 0x000fc8000fffe03f */
[----:B------:R-:W-:-:S04]  /*1220*/  USHF.R.U32.HI UR5, URZ, 0x4, UR5 ;  /* 0x000000043f057899 */ /* 0x000fc80008011605 */
[----:B------:R-:W-:-:S04]  /*1230*/  ULOP3.LUT UR5, UR5, 0x3fff, URZ, 0xc0, !UPT ;  /* 0x00003fff05057892 */ /* 0x000fc8000f8ec03f */
[----:B------:R-:W-:Y:S01]  /*1240*/  ULOP3.LUT UR45, UR5, 0x10000, URZ, 0xfc, !UPT ;  /* 0x00010000052d7892 */ /* 0x000fe2000f8efc3f */
[----:B------:R-:W-:Y:S11]  /*1250*/  @P0 BRA `(.L_x_13) ;  /* 0x0000000000400947 */ /* 0x000ff60003800000 */
[----:B------:R-:W-:Y:S01]  /*1260*/  MOV R0, 0x0 ;  /* 0x0000000000007802 */ /* 0x000fe20000000f00 */
[----:B------:R-:W-:Y:S01]  /*1270*/  ULDC.64 UR4, c[0x4][0x68] ;  /* 0x01001a0000047ab9 */ /* 0x000fe20000000a00 */
[----:B------:R-:W-:Y:S01]  /*1280*/  ULDC.64 UR6, c[0x4][0x8] ;  /* 0x0100020000067ab9 */ /* 0x000fe20000000a00 */
[----:B------:R-:W-:Y:S01]  /*1290*/  IMAD.U32 R4, RZ, RZ, UR4 ;  /* 0x00000004ff047e24 */ /* 0x000fe2000f8e00ff */
[----:B01----:R0:W1:Y:S01]  /*12a0*/  LDC.64 R2, c[0x4][R0] ;  /* 0x0100000000027b82 */ /* 0x0030620000000a00 */
[----:B------:R-:W-:Y:S01]  /*12b0*/  MOV R5, UR5 ;  /* 0x0000000500057c02 */ /* 0x000fe20008000f00 */
[----:B------:R-:W-:Y:S01]  /*12c0*/  ULDC.64 UR4, c[0x4][0x70] ;  /* 0x01001c0000047ab9 */ /* 0x000fe20000000a00 */
[----:B------:R-:W-:Y:S01]  /*12d0*/  IMAD.U32 R10, RZ, RZ, UR6 ;  /* 0x00000006ff0a7e24 */ /* 0x000fe2000f8e00ff */
[----:B------:R-:W-:Y:S01]  /*12e0*/  MOV R11, UR7 ;  /* 0x00000007000b7c02 */ /* 0x000fe20008000f00 */
[----:B------:R-:W-:Y:S02]  /*12f0*/  IMAD.U32 R6, RZ, RZ, UR4 ;  /* 0x00000004ff067e24 */ /* 0x000fe4000f8e00ff */
[----:B------:R-:W-:-:S02]  /*1300*/  IMAD.U32 R7, RZ, RZ, UR5 ;  /* 0x00000005ff077e24 */ /* 0x000fc4000f8e00ff */
[----:B------:R-:W-:Y:S02]  /*1310*/  IMAD.MOV.U32 R8, RZ, RZ, 0x1e1 ;  /* 0x000001e1ff087424 */ /* 0x000fe400078e00ff */
[----:B------:R-:W-:Y:S02]  /*1320*/  IMAD.MOV.U32 R12, RZ, RZ, 0x1 ;  /* 0x00000001ff0c7424 */ /* 0x000fe400078e00ff */
[----:B0-----:R-:W-:-:S07]  /*1330*/  IMAD.MOV.U32 R13, RZ, RZ, RZ ;  /* 0x000000ffff0d7224 */ /* 0x001fce00078e00ff */
[----:B------:R-:W-:-:S07]  /*1340*/  LEPC R20, `(.L_x_13) ;  /* 0x000000001014794e */ /* 0x000fce0000000000 */
[----:B-12--5:R-:W-:Y:S05]  /*1350*/  CALL.ABS.NOINC R2 ;  /* 0x0000000002007343 */ /* 0x026fea0003c00000 */
.L_x_13:
[----:B------:R-:W-:-:S06]  /*1360*/  ULOP3.LUT UR4, UR40, 0x1, URZ, 0xfc, !UPT ;  /* 0x0000000128047892 */ /* 0x000fcc000f8efc3f */
[----:B------:R-:W-:-:S04]  /*1370*/  MOV R0, UR4 ;  /* 0x0000000400007c02 */ /* 0x000fc80008000f00 */
[----:B------:R-:W-:-:S13]  /*1380*/  ISETP.NE.AND P0, PT, R0, 0x3, PT ;  /* 0x000000030000780c */ /* 0x000fda0003f05270 */
[----:B------:R-:W-:Y:S05]  /*1390*/  @!P0 BRA `(.L_x_14) ;  /* 0x0000000000048947 */ /* 0x000fea0003800000 */
[----:B------:R-:W-:Y:S01]  /*13a0*/  BPT.TRAP 0x1 ;  /* 0x000000040000795c */ /* 0x000fe20000300000 */
.L_x_14:
[----:B------:R-:W3:Y:S01]  /*13b0*/  S2UR UR5, SR_CgaCtaId ;  /* 0x00000000000579c3 */ /* 0x000ee20000008800 */
[----:B------:R-:W-:Y:S01]  /*13c0*/  UMOV UR4, 0x400 ;  /* 0x0000040000047882 */ /* 0x000fe20000000000 */
[----:B01----:R-:W-:Y:S02]  /*13d0*/  IMAD.U32 R3, RZ, RZ, UR39 ;  /* 0x00000027ff037e24 */ /* 0x003fe4000f8e00ff */
[----:B------:R-:W-:-:S05]  /*13e0*/  IMAD.U32 R2, RZ, RZ, UR38 ;  /* 0x00000026ff027e24 */ /* 0x000fca000f8e00ff */
[----:B------:R-:W-:Y:S01]  /*13f0*/  SHF.L.U32 R2, R2, 0x1f, RZ ;  /* 0x0000001f02027819 */ /* 0x000fe200000006ff */
[----:B---3--:R-:W-:-:S06]  /*1400*/  ULEA UR4, UR5, UR4, 0x18 ;  /* 0x0000000405047291 */ /* 0x008fcc000f8ec03f */
[----:B------:R-:W-:-:S05]  /*1410*/  IMAD.U32 R0, RZ, RZ, UR4 ;  /* 0x00000004ff007e24 */ /* 0x000fca000f8e00ff */
[----:B------:R-:W-:-:S04]  /*1420*/  LEA R3, R3, R0, 0x3 ;  /* 0x0000000003037211 */ /* 0x000fc800078e18ff */
[----:B------:R0:W1:Y:S01]  /*1430*/  SYNCS.PHASECHK.TRANS64.TRYWAIT P1, [R3+URZ], R2 ;  /* 0x00000002030075a7 */ /* 0x000062000802017f */
[----:B------:R-:W-:Y:S05]  /*1440*/  @!P0 BRA `(.L_x_15) ;  /* 0x0000000000048947 */ /* 0x000fea0003800000 */
[----:B------:R-:W-:Y:S01]  /*1450*/  BPT.TRAP 0x1 ;  /* 0x000000040000795c */ /* 0x000fe20000300000 */
.L_x_15:
[----:B-1----:R-:W-:Y:S05]  /*1460*/  @P1 BRA `(.L_x_16) ;  /* 0x0000000000081947 */ /* 0x002fea0003800000 */
[----:B------:R-:W1:Y:S02]  /*1470*/  SYNCS.PHASECHK.TRANS64.TRYWAIT P1, [R3+URZ], R2 ;  /* 0x00000002030075a7 */ /* 0x000e64000802017f */
[----:B-1----:R-:W-:Y:S05]  /*1480*/  @!P1 BRA `(.L_x_17) ;  /* 0x0000012c009c9947 */ /* 0x002fea0003800000 */
.L_x_16:
[----:B------:R-:W-:-:S04]  /*1490*/  UISETP.LT.AND UP0, UPT, UR44, 0x1, UPT ;  /* 0x000000012c00788c */ /* 0x000fc8000bf01270 */
[----:B------:R-:W-:-:S06]  /*14a0*/  USEL UR4, UR44, 0x1, UP0 ;  /* 0x000000012c047887 */ /* 0x000fcc0008000000 */
[----:B01----:R-:W-:Y:S01]  /*14b0*/  IMAD.U32 R3, RZ, RZ, UR4 ;  /* 0x00000004ff037e24 */ /* 0x003fe2000f8e00ff */
[----:B------:R-:W-:Y:S05]  /*14c0*/  WARPSYNC.ALL ;  /* 0x0000000000007948 */ /* 0x000fea0003800000 */
[----:B------:R-:W-:-:S04]  /*14d0*/  IADD3 R3, -R3, UR44, RZ ;  /* 0x0000002c03037c10 */ /* 0x000fc8000fffe1ff */
[----:B------:R-:W-:Y:S02]  /*14e0*/  ISETP.GE.AND P1, PT, R3, 0x1, PT ;  /* 0x000000010300780c */ /* 0x000fe40003f26270 */
[----:B------:R-:W-:Y:S01]  /*14f0*/  R2UR UR4, R0 ;  /* 0x00000000000472ca */ /* 0x000fe200000e0000 */
[----:B------:R-:W-:Y:S01]  /*1500*/  ULEA UR9, UR39, UR45, 0xa ;  /* 0x0000002d27097291 */ /* 0x000fe2000f8e503f */
[----:B------:R-:W-:Y:S01]  /*1510*/  WARPGROUP.ARRIVE ;  /* 0x00000000000079c5 */ /* 0x000fe20000000000 */
[----:B------:R-:W-:Y:S01]  /*1520*/  UMOV UR5, 0x80000020 ;  /* 0x8000002000057882 */ /* 0x000fe20000000000 */
[----:B------:R-:W-:-:S09]  /*1530*/  UMOV UR7, 0x80000020 ;  /* 0x8000002000077882 */ /* 0x000fd20000000000 */
[----:B------:R-:W-:-:S04]  /*1540*/  UIADD3 UR4, UR4, 0x14100, URZ ;  /* 0x0001410004047890 */ /* 0x000fc8000fffe03f */
[----:B------:R-:W-:-:S04]  /*1550*/  USHF.R.U32.HI UR4, URZ, 0x4, UR4 ;  /* 0x000000043f047899 */ /* 0x000fc80008011604 */
[----:B------:R-:W-:-:S04]  /*1560*/  ULOP3.LUT UR4, UR4, 0x3fff, URZ, 0xc0, !UPT ;  /* 0x00003fff04047892 */ /* 0x000fc8000f8ec03f */
[----:B------:R-:W-:-:S03]  /*1570*/  ULOP3.LUT UR8, UR4, 0x10000, URZ, 0xfc, !UPT ;  /* 0x0001000004087892 */ /* 0x000fc6000f8efc3f */
[----:B------:R-:W-:Y:S01]  /*1580*/  UMOV UR4, UR9 ;  /* 0x0000000900047c82 */ /* 0x000fe20008000000 */
[----:B------:R-:W-:-:S07]  /*1590*/  ULEA UR10, UR39, UR8, 0xa ;  /* 0x00000008270a7291 */ /* 0x000fce000f8e503f */
[----:B------:R-:W-:Y:S02]  /*15a0*/  UMOV UR6, UR10 ;  /* 0x0000000a00067c82 */ /* 0x000fe40008000000 */
[----:B------:R-:W-:Y:S01]  /*15b0*/  IGMMA.64x256x32.S8.S8 R24, gdesc[UR4], RZ, !UPT, gsb0 ;  /* 0x06600000041879f1 */ /* 0x000fe2000c0410ff */
[----:B------:R-:W-:Y:S01]  /*15c0*/  UIADD3 UR4, UR9, 0x200, URZ ;  /* 0x0000020009047890 */ /* 0x000fe2000fffe03f */
[----:B------:R-:W-:Y:S01]  /*15d0*/  UMOV UR5, 0x80000020 ;  /* 0x8000002000057882 */ /* 0x000fe20000000000 */
[----:B------:R-:W-:Y:S02]  /*15e0*/  WARPGROUP.DEPBAR.LE gsb0, 0x0 ;  /* 0x00008000000079c5 */ /* 0x000fe40000010000 */
[----:B------:R-:W-:Y:S01]  /*15f0*/  STL.64 [R1], R24 ;  /* 0x0000001801007387 */ /* 0x000fe20000100a00 */
[----:B------:R-:W-:Y:S01]  /*1600*/  IMAD.MOV.U32 R235, RZ, RZ, R50 ;  /* 0x000000ffffeb7224 */ /* 0x000fe200078e0032 */
[----:B------:R-:W-:Y:S01]  /*1610*/  MOV R233, R52 ;  /* 0x0000003400e97202 */ /* 0x000fe20000000f00 */
[----:B------:R-:W-:Y:S01]  /*1620*/  IMAD.MOV.U32 R234, RZ, RZ, R51 ;  /* 0x000000ffffea7224 */ /* 0x000fe200078e0033 */
[----:B------:R-:W-:Y:S01]  /*1630*/  STL.64 [R1+0x8], R26 ;  /* 0x0000081a01007387 */ /* 0x000fe20000100a00 */
        /* <DEDUP_REMOVED lines=69> */
[----:B------:R0:W-:Y:S01]  /*1a90*/  STL.64 [R1+0x60], R48 ;  /* 0x0000603001007387 */ /* 0x0001e20000100a00 */
[----:B------:R-:W-:-:S02]  /*1aa0*/  IMAD.MOV.U32 R183, RZ, RZ, R99 ;  /* 0x000000ffffb77224 */ /* 0x000fc400078e0063 */
[----:B------:R-:W-:Y:S02]  /*1ab0*/  IMAD.MOV.U32 R185, RZ, RZ, R101 ;  /* 0x000000ffffb97224 */ /* 0x000fe400078e0065 */
[----:B------:R-:W-:Y:S02]  /*1ac0*/  IMAD.MOV.U32 R186, RZ, RZ, R102 ;  /* 0x000000ffffba7224 */ /* 0x000fe400078e0066 */
[----:B------:R-:W-:Y:S02]  /*1ad0*/  IMAD.MOV.U32 R187, RZ, RZ, R103 ;  /* 0x000000ffffbb7224 */ /* 0x000fe400078e0067 */
[----:B------:R-:W-:Y:S02]  /*1ae0*/  IMAD.MOV.U32 R189, RZ, RZ, R105 ;  /* 0x000000ffffbd7224 */ /* 0x000fe400078e0069 */
[----:B------:R-:W-:Y:S02]  /*1af0*/  IMAD.MOV.U32 R190, RZ, RZ, R106 ;  /* 0x000000ffffbe7224 */ /* 0x000fe400078e006a */
        /* <DEDUP_REMOVED lines=23> */
[----:B--2---:R-:W-:Y:S02]  /*1c70*/  IMAD.MOV.U32 R19, RZ, RZ, R138 ;  /* 0x000000ffff137224 */ /* 0x004fe400078e008a */
        /* <DEDUP_REMOVED lines=10> */
[----:B0-----:R-:W-:-:S06]  /*1d20*/  WARPGROUP.ARRIVE ;  /* 0x00000000000079c5 */ /* 0x001fcc0000000000 */
[----:B------:R-:W-:Y:S03]  /*1d30*/  IGMMA.64x256x32.S8.S8 R24, gdesc[UR4], RZ, !UPT, gsb0 ;  /* 0x06600000041879f1 */ /* 0x000fe6000c0410ff */
[----:B------:R-:W-:Y:S02]  /*1d40*/  WARPGROUP.DEPBAR.LE gsb0, 0x0 ;  /* 0x00008000000079c5 */ /* 0x000fe40000010000 */
[----:B------:R-:W-:Y:S04]  /*1d50*/  STL.64 [R1+0x2b0], R150 ;  /* 0x0002b09601007387 */ /* 0x000fe80000100a00 */
        /* <DEDUP_REMOVED lines=20> */
[----:B------:R0:W-:Y:S04]  /*1ea0*/  STL.64 [R1+0x208], R108 ;  /* 0x0002086c01007387 */ /* 0x0001e80000100a00 */
[----:B0-----:R-:W2:Y:S04]  /*1eb0*/  LDL.LU R108, [R1] ;  /* 0x00000000016c7983 */ /* 0x001ea80000300800 */
[----:B------:R-:W2:Y:S04]  /*1ec0*/  LDL.LU R109, [R1+0x4] ;  /* 0x00000400016d7983 */ /* 0x000ea80000300800 */
        /* <DEDUP_REMOVED lines=23> */
[----:B------:R-:W2:Y:S01]  /*2040*/  LDL.LU R133, [R1+0x64] ;  /* 0x0000640001857983 */ /* 0x000ea20000300800 */
        /* <DEDUP_REMOVED lines=14> */
[----:B------:R-:W-:Y:S01]  /*2130*/  UIADD3 UR4, UR9, 0x2, URZ ;  /* 0x0000000209047890 */ /* 0x000fe2000fffe03f */
[----:B------:R-:W-:Y:S01]  /*2140*/  IMAD.MOV.U32 R144, RZ, RZ, R225 ;  /* 0x000000ffff907224 */ /* 0x000fe200078e00e1 */
[----:B------:R-:W-:Y:S01]  /*2150*/  UIADD3 UR6, UR10, 0x2, URZ ;  /* 0x000000020a067890 */ /* 0x000fe2000fffe03f */
[----:B------:R-:W-:Y:S01]  /*2160*/  IMAD.MOV.U32 R145, RZ, RZ, R224 ;  /* 0x000000ffff917224 */ /* 0x000fe200078e00e0 */
[----:B------:R-:W-:Y:S01]  /*2170*/  MOV R224, R14 ;  /* 0x0000000e00e07202 */ /* 0x000fe20000000f00 */
[----:B------:R-:W-:Y:S01]  /*2180*/  IMAD.MOV.U32 R147, RZ, RZ, R222 ;  /* 0x000000ffff937224 */ /* 0x000fe200078e00de */
[----:B------:R-:W-:Y:S01]  /*2190*/  UMOV UR5, 0x80000020 ;  /* 0x8000002000057882 */ /* 0x000fe20000000000 */
[----:B------:R-:W-:Y:S01]  /*21a0*/  IMAD.MOV.U32 R148, RZ, RZ, R221 ;  /* 0x000000ffff947224 */ /* 0x000fe200078e00dd */
[----:B------:R-:W-:Y:S01]  /*21b0*/  UMOV UR7, 0x80000020 ;  /* 0x8000002000077882 */ /* 0x000fe20000000000 */
[----:B------:R-:W-:Y:S01]  /*21c0*/  IMAD.MOV.U32 R149, RZ, RZ, R220 ;  /* 0x000000ffff957224 */ /* 0x000fe200078e00dc */
[----:B------:R-:W-:Y:S01]  /*21d0*/  MOV R220, R21 ;  /* 0x0000001500dc7202 */ /* 0x000fe20000000f00 */
        /* <DEDUP_REMOVED lines=14> */
[----:B------:R-:W-:-:S06]  /*22c0*/  IMAD.MOV.U32 R235, RZ, RZ, R2 ;  /* 0x000000ffffeb7224 */ /* 0x000fcc00078e0002 */
[----:B--2---:R-:W-:-:S06]  /*22d0*/  WARPGROUP.ARRIVE ;  /* 0x00000000000079c5 */ /* 0x004fcc0000000000 */
[----:B------:R-:W-:Y:S03]  /*22e0*/  IGMMA.64x256x32.S8.S8 R108, gdesc[UR4], R108, gsb0 ;  /* 0x06600000046c79f1 */ /* 0x000fe6000804106c */
[----:B------:R-:W-:Y:S02]  /*22f0*/  WARPGROUP.DEPBAR.LE gsb0, 0x0 ;  /* 0x00008000000079c5 */ /* 0x000fe40000010000 */
[----:B------:R-:W-:Y:S04]  /*2300*/  STL.64 [R1], R108 ;  /* 0x0000006c01007387 */ /* 0x000fe80000100a00 */
        /* <DEDUP_REMOVED lines=63> */
[----:B0-----:R-:W2:Y:S04]  /*2700*/  LDL.LU.64 R150, [R1+0x2b0] ;  /* 0x0002b00001967983 */ /* 0x001ea80000300a00 */
[----:B------:R-:W2:Y:S04]  /*2710*/  LDL.LU.64 R148, [R1+0x2a8] ;  /* 0x0002a80001947983 */ /* 0x000ea80000300a00 */
        /* <DEDUP_REMOVED lines=19> */
[----:B------:R-:W2:Y:S01]  /*2850*/  LDL.LU.64 R108, [R1+0x208] ;  /* 0x00020800016c7983 */ /* 0x000ea20000300a00 */
[----:B------:R-:W-:Y:S01]  /*2860*/  UIADD3 UR4, UR9, 0x202, URZ ;  /* 0x0000020209047890 */ /* 0x000fe2000fffe03f */
[----:B------:R-:W-:Y:S01]  /*2870*/  UMOV UR5, 0x80000020 ;  /* 0x8000002000057882 */ /* 0x000fe20000000000 */
[----:B--2---:R-:W-:-:S07]  /*2880*/  WARPGROUP.ARRIVE ;  /* 0x00000000000079c5 */ /* 0x004fce0000000000 */
[----:B------:R-:W-:Y:S03]  /*2890*/  IGMMA.64x256x32.S8.S8 R24, gdesc[UR4], R24, gsb0 ;  /* 0x06600000041879f1 */ /* 0x000fe60008041018 */
[----:B------:R-:W-:Y:S02]  /*28a0*/  WARPGROUP.DEPBAR.LE gsb0, 0x0 ;  /* 0x00008000000079c5 */ /* 0x000fe40000010000 */
[----:B-1----:R-:W-:Y:S05]  /*28b0*/  @!P1 BRA `(.L_x_18) ;  /* 0x0000002000889947 */ /* 0x002fea0003800000 */
[----:B------:R-:W-:Y:S02]  /*28c0*/  UIADD3 UR4, UR39, 0x1, URZ ;  /* 0x0000000127047890 */ /* 0x000fe4000fffe03f */
[----:B------:R-:W-:Y:S02]  /*28d0*/  UMOV UR10, UR39 ;  /* 0x00000027000a7c82 */ /* 0x000fe40008000000 */
[----:B------:R-:W-:-:S04]  /*28e0*/  UISETP.NE.AND UP0, UPT, UR4, 0x5, UPT ;  /* 0x000000050400788c */ /* 0x000fc8000bf05270 */
[----:B------:R-:W-:Y:S02]  /*28f0*/  USEL UR5, URZ, 0x1, UP0 ;  /* 0x000000013f057887 */ /* 0x000fe40008000000 */
[----:B------:R-:W-:Y:S02]  /*2900*/  USEL UR9, UR4, URZ, UP0 ;  /* 0x0000003f04097287 */ /* 0x000fe40008000000 */
[----:B------:R-:W-:-:S06]  /*2910*/  ULOP3.LUT UR5, UR38, UR5, URZ, 0x3c, !UPT ;  /* 0x0000000526057292 */ /* 0x000fcc000f8e3c3f */
[----:B------:R-:W-:-:S07]  /*2920*/  MOV R2, UR5 ;  /* 0x0000000500027c02 */ /* 0x000fce0008000f00 */
.L_x_25:
[----:B0-----:R-:W-:Y:S05]  /*2930*/  @!P0 BRA `(.L_x_19) ;  /* 0x0000000000048947 */ /* 0x001fea0003800000 */
[----:B------:R-:W-:Y:S01]  /*2940*/  BPT.TRAP 0x1 ;  /* 0x000000040000795c */ /* 0x000fe20000300000 */
.L_x_19:
[----:B------:R-:W0:Y:S01]  /*2950*/  S2UR UR5, SR_CgaCtaId ;  /* 0x00000000000579c3 */ /* 0x000e220000008800 */
[----:B------:R-:W-:Y:S01]  /*2960*/  UMOV UR4, 0x400 ;  /* 0x0000040000047882 */ /* 0x000fe20000000000 */
[----:B------:R-:W-:Y:S01]  /*2970*/  IMAD.U32 R4, RZ, RZ, UR9 ;  /* 0x00000009ff047e24 */ /* 0x000fe2000f8e00ff */
[----:B------:R-:W-:Y:S01]  /*2980*/  SHF.L.U32 R5, R2, 0x1f, RZ ;  /* 0x0000001f02057819 */ /* 0x000fe200000006ff */
[----:B0-----:R-:W-:-:S06]  /*2990*/  ULEA UR4, UR5, UR4, 0x18 ;  /* 0x0000000405047291 */ /* 0x001fcc000f8ec03f */
[----:B------:R-:W-:-:S04]  /*29a0*/  IMAD.U32 R0, RZ, RZ, UR4 ;  /* 0x00000004ff007e24 */ /* 0x000fc8000f8e00ff */
[----:B------:R-:W-:-:S04]  /*29b0*/  IMAD R4, R4, 0x8, R0 ;  /* 0x0000000804047824 */ /* 0x000fc800078e0200 */
[----:B------:R0:W1:Y:S01]  /*29c0*/  SYNCS.PHASECHK.TRANS64.TRYWAIT P1, [R4+URZ], R5 ;  /* 0x00000005040075a7 */ /* 0x000062000802017f */
[----:B------:R-:W-:Y:S05]  /*29d0*/  @!P0 BRA `(.L_x_20) ;  /* 0x0000000000048947 */ /* 0x000fea0003800000 */
[----:B------:R-:W-:Y:S01]  /*29e0*/  BPT.TRAP 0x1 ;  /* 0x000000040000795c */ /* 0x000fe20000300000 */
.L_x_20:
[----:B-1----:R-:W-:Y:S05]  /*29f0*/  @P1 BRA `(.L_x_21) ;  /* 0x0000000000081947 */ /* 0x002fea0003800000 */
[----:B------:R-:W1:Y:S02]  /*2a00*/  SYNCS.PHASECHK.TRANS64.TRYWAIT P1, [R4+URZ], R5 ;  /* 0x00000005040075a7 */ /* 0x000e64000802017f */
[----:B-1----:R-:W-:Y:S05]  /*2a10*/  @!P1 BRA `(.L_x_22) ;  /* 0x00000118004c9947 */ /* 0x002fea0003800000 */
.L_x_21:
        /* <DEDUP_REMOVED lines=64> */
[----:B--2---:R-:W2:Y:S04]  /*2e20*/  LDL.LU.64 R24, [R1] ;  /* 0x0000000001187983 */ /* 0x004ea80000300a00 */
        /* <DEDUP_REMOVED lines=63> */
[----:B------:R-:W-:-:S02]  /*3220*/  ULEA UR11, UR9, UR45, 0xa ;  /* 0x0000002d090b7291 */ /* 0x000fc4000f8e503f */
[----:B------:R-:W-:Y:S01]  /*3230*/  ULEA UR12, UR9, UR8, 0xa ;  /* 0x00000008090c7291 */ /* 0x000fe2000f8e503f */
[----:B------:R-:W-:Y:S01]  /*3240*/  UMOV UR5, 0x80000020 ;  /* 0x8000002000057882 */ /* 0x000fe20000000000 */
[----:B------:R-:W-:-:S03]  /*3250*/  UMOV UR7, 0x80000020 ;  /* 0x8000002000077882 */ /* 0x000fc60000000000 */
[----:B------:R-:W-:Y:S02]  /*3260*/  UMOV UR4, UR11 ;  /* 0x0000000b00047c82 */ /* 0x000fe40008000000 */
[----:B------:R-:W-:Y:S01]  /*3270*/  UMOV UR6, UR12 ;  /* 0x0000000c00067c82 */ /* 0x000fe20008000000 */
[----:B--2---:R-:W-:-:S06]  /*3280*/  WARPGROUP.ARRIVE ;  /* 0x00000000000079c5 */ /* 0x004fcc0000000000 */
[----:B------:R-:W-:Y:S03]  /*3290*/  IGMMA.64x256x32.S8.S8 R24, gdesc[UR4], R24, gsb0 ;  /* 0x06600000041879f1 */ /* 0x000fe60008041018 */
[----:B------:R-:W-:Y:S02]  /*32a0*/  WARPGROUP.DEPBAR.LE gsb0, 0x0 ;  /* 0x00008000000079c5 */ /* 0x000fe40000010000 */
[----:B------:R-:W-:Y:S01]  /*32b0*/  STL.64 [R1], R24 ;  /* 0x0000001801007387 */ /* 0x000fe20000100a00 */
[----:B01----:R-:W-:Y:S01]  /*32c0*/  IMAD.MOV.U32 R5, RZ, RZ, R150 ;  /* 0x000000ffff057224 */ /* 0x003fe200078e0096 */
        /* <DEDUP_REMOVED lines=50> */
[----:B------:R0:W-:Y:S01]  /*35f0*/  STL [R1+0x68], R50 ;  /* 0x0000683201007387 */ /* 0x0001e20000100800 */
[----:B------:R-:W-:Y:S01]  /*3600*/  IMAD.MOV.U32 R201, RZ, RZ, R117 ;  /* 0x000000ffffc97224 */ /* 0x000fe200078e0075 */
[----:B------:R-:W-:Y:S01]  /*3610*/  MOV R183, R99 ;  /* 0x0000006300b77202 */ /* 0x000fe20000000f00 */
[----:B------:R-:W-:Y:S01]  /*3620*/  IMAD.MOV.U32 R198, RZ, RZ, R114 ;  /* 0x000000ffffc67224 */ /* 0x000fe200078e0072 */
[----:B------:R-:W2:Y:S01]  /*3630*/  LDL.LU.64 R150, [R1+0x4b0] ;  /* 0x0004b00001967983 */ /* 0x000ea20000300a00 */
        /* <DEDUP_REMOVED lines=48> */
[----:B------:R-:W-:-:S02]  /*3940*/  IMAD.MOV.U32 R164, RZ, RZ, R80 ;  /* 0x000000ffffa47224 */ /* 0x000fc400078e0050 */
[----:B------:R-:W-:Y:S01]  /*3950*/  IMAD.MOV.U32 R165, RZ, RZ, R81 ;  /* 0x000000ffffa57224 */ /* 0x000fe200078e0051 */
[----:B------:R-:W2:Y:S01]  /*3960*/  LDL.LU.64 R124, [R1+0x448] ;  /* 0x00044800017c7983 */ /* 0x000ea20000300a00 */
[----:B------:R-:W-:Y:S02]  /*3970*/  IMAD.MOV.U32 R162, RZ, RZ, R78 ;  /* 0x000000ffffa27224 */ /* 0x000fe400078e004e */
[----:B------:R-:W-:Y:S01]  /*3980*/  IMAD.MOV.U32 R160, RZ, RZ, R76 ;  /* 0x000000ffffa07224 */ /* 0x000fe200078e004c */
[----:B------:R-:W2:Y:S01]  /*3990*/  LDL.LU.64 R122, [R1+0x440] ;  /* 0x00044000017a7983 */ /* 0x000ea20000300a00 */
[----:B------:R-:W-:Y:S02]  /*39a0*/  IMAD.MOV.U32 R161, RZ, RZ, R77 ;  /* 0x000000ffffa17224 */ /* 0x000fe400078e004d */
        /* <DEDUP_REMOVED lines=26> */
[----:B------:R-:W-:-:S03]  /*3b50*/  IMAD.MOV.U32 R233, RZ, RZ, R53 ;  /* 0x000000ffffe97224 */ /* 0x000fc600078e0035 */
        /* <DEDUP_REMOVED lines=106> */
[----:B------:R-:W-:-:S02]  /*4200*/  IMAD.MOV.U32 R143, RZ, RZ, R227 ;  /* 0x000000ffff8f7224 */ /* 0x000fc400078e00e3 */
[----:B------:R-:W-:Y:S02]  /*4210*/  IMAD.MOV.U32 R144, RZ, RZ, R226 ;  /* 0x000000ffff907224 */ /* 0x000fe400078e00e2 */
[----:B------:R-:W-:Y:S01]  /*4220*/  IMAD.MOV.U32 R145, RZ, RZ, R225 ;  /* 0x000000ffff917224 */ /* 0x000fe200078e00e1 */
[----:B------:R-:W-:Y:S01]  /*4230*/  MOV R225, R14 ;  /* 0x0000000e00e17202 */ /* 0x000fe20000000f00 */
[----:B------:R-:W-:Y:S02]  /*4240*/  IMAD.MOV.U32 R147, RZ, RZ, R223 ;  /* 0x000000ffff937224 */ /* 0x000fe400078e00df */
[----:B------:R-:W-:Y:S02]  /*4250*/  IMAD.MOV.U32 R148, RZ, RZ, R222 ;  /* 0x000000ffff947224 */ /* 0x000fe400078e00de */
        /* <DEDUP_REMOVED lines=15> */
[----:B------:R-:W-:Y:S01]  /*4350*/  IMAD.MOV.U32 R235, RZ, RZ, R4 ;  /* 0x000000ffffeb7224 */ /* 0x000fe200078e0004 */
[----:B------:R-:W-:Y:S02]  /*4360*/  UIADD3 UR4, UR11, 0x2, URZ ;  /* 0x000000020b047890 */ /* 0x000fe4000fffe03f */
[----:B------:R-:W-:Y:S01]  /*4370*/  UIADD3 UR6, UR12, 0x2, URZ ;  /* 0x000000020c067890 */ /* 0x000fe2000fffe03f */
[----:B------:R-:W-:Y:S01]  /*4380*/  UMOV UR5, 0x80000020 ;  /* 0x8000002000057882 */ /* 0x000fe20000000000 */
[----:B------:R-:W-:Y:S01]  /*4390*/  UMOV UR7, 0x80000020 ;  /* 0x8000002000077882 */ /* 0x000fe20000000000 */
        /* <DEDUP_REMOVED lines=95> */
[----:B------:R-:W-:Y:S01]  /*4990*/  BPT.TRAP 0x1 ;  /* 0x000000040000795c */ /* 0x000fe20000300000 */
.L_x_23:
[----:B------:R-:W-:Y:S01]  /*49a0*/  IMAD.U32 R4, RZ, RZ, UR10 ;  /* 0x0000000aff047e24 */ /* 0x000fe2000f8e00ff */
[----:B------:R-:W-:-:S04]  /*49b0*/  UISETP.GT.U32.AND UP0, UPT, UR40, 0x1, UPT ;  /* 0x000000012800788c */ /* 0x000fc8000bf04070 */
[----:B------:R-:W-:Y:S02]  /*49c0*/  LEA R4, R4, R0, 0x3 ;  /* 0x0000000004047211 */ /* 0x000fe400078e18ff */
[----:B------:R-:W-:-:S03]  /*49d0*/  PLOP3.LUT P1, PT, PT, PT, UP0, 0x80, 0x0 ;  /* 0x000000000000781c */ /* 0x000fc60003f2f008 */
[----:B------:R-:W-:-:S05]  /*49e0*/  VIADD R4, R4, 0x28 ;  /* 0x0000002804047836 */ /* 0x000fca0000000000 */
[----:B------:R-:W-:-:S04]  /*49f0*/  PRMT R4, RZ, 0x654, R4 ;  /* 0x00000654ff047816 */ /* 0x000fc80000000004 */
[----:B------:R0:W-:Y:S01]  /*4a00*/  SYNCS.ARRIVE.TRANS64.RED.A1T0 RZ, [R4+URZ], RZ ;  /* 0x000000ff04ff79a7 */ /* 0x0001e2000810043f */
[----:B------:R-:W-:Y:S05]  /*4a10*/  @P1 BRA `(.L_x_24) ;  /* 0x0000000000041947 */ /* 0x000fea0003800000 */
[----:B------:R-:W-:Y:S01]  /*4a20*/  BPT.TRAP 0x1 ;  /* 0x000000040000795c */ /* 0x000fe20000300000 */
.L_x_24:
[----:B------:R-:W-:Y:S01]  /*4a30*/  UIADD3 UR9, UR9, 0x1, URZ ;  /* 0x0000000109097890 */ /* 0x000fe2000fffe03f */
[C---:B------:R-:W-:Y:S01]  /*4a40*/  ISETP.GT.AND P1, PT, R3.reuse, 0x1, PT ;  /* 0x000000010300780c */ /* 0x040fe20003f24270 */
[----:B------:R-:W-:Y:S01]  /*4a50*/  UIADD3 UR10, UR10, 0x1, URZ ;  /* 0x000000010a0a7890 */ /* 0x000fe2000fffe03f */
[----:B------:R-:W-:Y:S01]  /*4a60*/  VIADD R3, R3, 0xffffffff ;  /* 0xffffffff03037836 */ /* 0x000fe20000000000 */
[----:B------:R-:W-:Y:S02]  /*4a70*/  UISETP.NE.AND UP0, UPT, UR9, 0x5, UPT ;  /* 0x000000050900788c */ /* 0x000fe4000bf05270 */
[----:B------:R-:W-:Y:S02]  /*4a80*/  UISETP.NE.AND UP1, UPT, UR10, 0x5, UPT ;  /* 0x000000050a00788c */ /* 0x000fe4000bf25270 */
[----:B------:R-:W-:Y:S02]  /*4a90*/  USEL UR4, URZ, 0x1, UP0 ;  /* 0x000000013f047887 */ /* 0x000fe40008000000 */
[----:B------:R-:W-:-:S02]  /*4aa0*/  USEL UR9, UR9, URZ, UP0 ;  /* 0x0000003f09097287 */ /* 0x000fc40008000000 */
[----:B------:R-:W-:Y:S02]  /*4ab0*/  USEL UR10, UR10, URZ, UP1 ;  /* 0x0000003f0a0a7287 */ /* 0x000fe40008800000 */
[----:B------:R-:W-:Y:S01]  /*4ac0*/  LOP3.LUT R2, R2, UR4, RZ, 0x3c, !PT ;  /* 0x0000000402027c12 */ /* 0x000fe2000f8e3cff */
[----:B------:R-:W-:Y:S09]  /*4ad0*/  @P1 BRA `(.L_x_25) ;  /* 0xffffffdc00941947 */ /* 0x000ff2000383ffff */
.L_x_18:
[----:B------:R-:W1:Y:S02]  /*4ae0*/  LDC R2, c[0x0][0x28c] ;  /* 0x0000a300ff027b82 */ /* 0x000e640000000800 */
[----:B-1----:R-:W-:-:S13]  /*4af0*/  ISETP.GE.AND P1, PT, R2, 0x1, PT ;  /* 0x000000010200780c */ /* 0x002fda0003f26270 */
[----:B------:R-:W-:Y:S05]  /*4b00*/  @!P1 BRA `(.L_x_26) ;  /* 0x0000000000449947 */ /* 0x000fea0003800000 */
[----:B------:R-:W-:Y:S05]  /*4b10*/  @!P0 BRA `(.L_x_27) ;  /* 0x0000000000048947 */ /* 0x000fea0003800000 */
[----:B------:R-:W-:Y:S01]  /*4b20*/  BPT.TRAP 0x1 ;  /* 0x000000040000795c */ /* 0x000fe20000300000 */
.L_x_27:
[----:B------:R-:W-:-:S04]  /*4b30*/  UISETP.LT.AND UP0, UPT, UR44, 0x1, UPT ;  /* 0x000000012c00788c */ /* 0x000fc8000bf01270 */
[----:B------:R-:W-:Y:S02]  /*4b40*/  USEL UR6, UR44, 0x1, UP0 ;  /* 0x000000012c067887 */ /* 0x000fe40008000000 */
[----:B------:R-:W-:Y:S02]  /*4b50*/  UISETP.GT.U32.AND UP0, UPT, UR40, 0x1, UPT ;  /* 0x000000012800788c */ /* 0x000fe4000bf04070 */
[----:B------:R-:W-:-:S04]  /*4b60*/  UIADD3 UR6, UR39, UR44, -UR6 ;  /* 0x0000002c27067290 */ /* 0x000fc8000fffe806 */
[----:B------:R-:W-:Y:S01]  /*4b70*/  UIMAD.WIDE.U32 UR4, UR6, -0x33333333, URZ ;  /* 0xcccccccd060478a5 */ /* 0x000fe2000f8e003f */
[----:B------:R-:W-:-:S03]  /*4b80*/  PLOP3.LUT P0, PT, PT, PT, UP0, 0x80, 0x0 ;  /* 0x000000000000781c */ /* 0x000fc60003f0f008 */
[----:B------:R-:W-:-:S04]  /*4b90*/  USHF.R.U32.HI UR4, URZ, 0x2, UR5 ;  /* 0x000000023f047899 */ /* 0x000fc80008011605 */
[----:B------:R-:W-:-:S06]  /*4ba0*/  UIMAD UR6, UR4, -0x5, UR6 ;  /* 0xfffffffb040678a4 */ /* 0x000fcc000f8e0206 */
[----:B------:R-:W-:-:S05]  /*4bb0*/  IMAD.U32 R2, RZ, RZ, UR6 ;  /* 0x00000006ff027e24 */ /* 0x000fca000f8e00ff */
[----:B------:R-:W-:-:S05]  /*4bc0*/  LEA R0, R2, R0, 0x3 ;  /* 0x0000000002007211 */ /* 0x000fca00078e18ff */
[----:B------:R-:W-:-:S05]  /*4bd0*/  VIADD R0, R0, 0x28 ;  /* 0x0000002800007836 */ /* 0x000fca0000000000 */
[----:B------:R-:W-:-:S04]  /*4be0*/  PRMT R0, RZ, 0x654, R0 ;  /* 0x00000654ff007816 */ /* 0x000fc80000000000 */
[----:B------:R1:W-:Y:S01]  /*4bf0*/  SYNCS.ARRIVE.TRANS64.RED.A1T0 RZ, [R0+URZ], RZ ;  /* 0x000000ff00ff79a7 */ /* 0x0003e2000810043f */
[----:B------:R-:W-:Y:S05]  /*4c00*/  @P0 BRA `(.L_x_26) ;  /* 0x0000000000040947 */ /* 0x000fea0003800000 */
[----:B------:R-:W-:Y:S01]  /*4c10*/  BPT.TRAP 0x1 ;  /* 0x000000040000795c */ /* 0x000fe20000300000 */
.L_x_26:
[----:B------:R-:W2:Y:S01]  /*4c20*/  S2R R6, SR_TID.X ;  /* 0x0000000000067919 */ /* 0x000ea20000002100 */
[----:B------:R-:W-:Y:S01]  /*4c30*/  MOV R13, 0x6540 ;  /* 0x00006540000d7802 */ /* 0x000fe20000000f00 */
[----:B------:R-:W-:Y:S02]  /*4c40*/  UIMAD.WIDE UR8, UR41, 0x100, URZ ;  /* 0x00000100290878a5 */ /* 0x000fe4000f8e023f */
[----:B------:R-:W-:Y:S01]  /*4c50*/  USHF.R.S32.HI UR10, URZ, 0x1f, UR43 ;  /* 0x0000001f3f0a7899 */ /* 0x000fe2000801142b */
[----:B------:R-:W-:Y:S01]  /*4c60*/  ULDC.64 UR6, c[0x0][0x5d0] ;  /* 0x0001740000067ab9 */ /* 0x000fe20000000a00 */
[----:B------:R-:W-:Y:S02]  /*4c70*/  USHF.L.U32 UR41, UR41, 0x8, URZ ;  /* 0x0000000829297899 */ /* 0x000fe4000800063f */
[----:B------:R-:W-:Y:S02]  /*4c80*/  UIMAD UR4, UR10, UR6, URZ ;  /* 0x000000060a0472a4 */ /* 0x000fe4000f8e023f */
[----:B------:R-:W-:-:S02]  /*4c90*/  UIADD3 UR39, UR44, UR39, URZ ;  /* 0x000000272c277290 */ /* 0x000fc4000fffe03f */
[----:B------:R-:W-:Y:S02]  /*4ca0*/  UIMAD UR4, UR43, UR7, UR4 ;  /* 0x000000072b0472a4 */ /* 0x000fe4000f8e0204 */
[----:B------:R-:W-:Y:S02]  /*4cb0*/  UISETP.GT.U32.AND UP1, UPT, UR39, 0x4, UPT ;  /* 0x000000042700788c */ /* 0x000fe4000bf24070 */
[----:B------:R-:W-:Y:S02]  /*4cc0*/  UISETP.GE.U32.AND UP2, UPT, UR44, 0x5, UPT ;  /* 0x000000052c00788c */ /* 0x000fe4000bf46070 */
[----:B------:R-:W-:Y:S01]  /*4cd0*/  UISETP.LT.U32.AND UP1, UPT, UR44, 0x5, UP1 ;  /* 0x000000052c00788c */ /* 0x000fe20008f21070 */
[--C-:B--2---:R-:W-:Y:S01]  /*4ce0*/  SHF.R.U32.HI R2, RZ, 0x7, R6.reuse ;  /* 0x00000007ff027819 */ /* 0x104fe20000011606 */
[----:B------:R-:W-:Y:S01]  /*4cf0*/  IMAD.SHL.U32 R12, R6, 0x2, RZ ;  /* 0x00000002060c7824 */ /* 0x000fe200078e00ff */
[----:B------:R-:W-:Y:S02]  /*4d00*/  SHF.R.U32.HI R3, RZ, 0x2, R6 ;  /* 0x00000002ff037819 */ /* 0x000fe40000011606 */
[----:B------:R-:W-:-:S02]  /*4d10*/  LOP3.LUT R2, R2, 0x1, RZ, 0xc0, !PT ;  /* 0x0000000102027812 */ /* 0x000fc400078ec0ff */
[----:B0-----:R-:W-:Y:S02]  /*4d20*/  LOP3.LUT R4, R6, 0x60, RZ, 0xc0, !PT ;  /* 0x0000006006047812 */ /* 0x001fe400078ec0ff */
[----:B------:R-:W-:Y:S01]  /*4d30*/  LOP3.LUT R3, R3, 0x7, RZ, 0xc0, !PT ;  /* 0x0000000703037812 */ /* 0x000fe200078ec0ff */
[----:B------:R-:W-:Y:S01]  /*4d40*/  IMAD.SHL.U32 R158, R2, 0x40, RZ ;  /* 0x00000040029e7824 */ /* 0x000fe200078e00ff */
[----:B------:R-:W-:Y:S02]  /*4d50*/  LOP3.LUT R12, R12, 0x6, RZ, 0xc0, !PT ;  /* 0x000000060c0c7812 */ /* 0x000fe400078ec0ff */
[----:B------:R-:W-:Y:S02]  /*4d60*/  SHF.R.U32.HI R4, RZ, 0x1, R4 ;  /* 0x00000001ff047819 */ /* 0x000fe40000011604 */
[--C-:B------:R-:W-:Y:S02]  /*4d70*/  LOP3.LUT R158, R158, 0x40, R3.reuse, 0xe2, !PT ;  /* 0x000000409e9e7812 */ /* 0x100fe400078ee203 */
[----:B------:R-:W-:Y:S01]  /*4d80*/  PRMT R12, R12, R13, UR42 ;  /* 0x0000002a0c0c7e16 */ /* 0x000fe2000800000d */
[----:B------:R-:W-:Y:S01]  /*4d90*/  USHF.L.U32 UR42, UR42, 0x8, URZ ;  /* 0x000000082a2a7899 */ /* 0x000fe2000800063f */
[----:B-1----:R-:W-:-:S02]  /*4da0*/  IADD3 R0, RZ, -R4, -R3 ;  /* 0x80000004ff007210 */ /* 0x002fc40007ffe803 */
[----:B------:R-:W-:Y:S01]  /*4db0*/  LOP3.LUT R158, R158, UR8, R4, 0xfe, !PT ;  /* 0x000000089e9e7c12 */ /* 0x000fe2000f8efe04 */
[----:B------:R-:W-:Y:S01]  /*4dc0*/  IMAD.U32 R4, RZ, RZ, UR6 ;  /* 0x00000006ff047e24 */ /* 0x000fe2000f8e00ff */
[----:B------:R-:W-:Y:S01]  /*4dd0*/  SHF.R.S32.HI R13, RZ, 0x1f, R12 ;  /* 0x0000001fff0d7819 */ /* 0x000fe2000001140c */
[----:B------:R-:W-:Y:S01]  /*4de0*/  ULDC UR6, c[0x0][0x284] ;  /* 0x0000a10000067ab9 */ /* 0x000fe20000000800 */
[----:B------:R-:W-:Y:S01]  /*4df0*/  IMAD R0, R2, -0x40, R0 ;  /* 0xffffffc002007824 */ /* 0x000fe200078e0200 */
[----:B------:R-:W-:Y:S01]  /*4e00*/  MOV R3, 0xfffffffe ;  /* 0xfffffffe00037802 */ /* 0x000fe20000000f00 */
[----:B------:R-:W-:Y:S02]  /*4e10*/  IMAD.U32 R19, RZ, RZ, UR6 ;  /* 0x00000006ff137e24 */ /* 0x000fe4000f8e00ff */
[----:B------:R-:W-:-:S03]  /*4e20*/  IMAD.WIDE.U32 R4, R4, UR43, R12 ;  /* 0x0000002b04047c25 */ /* 0x000fc6000f8e000c */
[----:B------:R-:W-:Y:S01]  /*4e30*/  IADD3 R19, R19, -UR41, R0 ;  /* 0x8000002913137c10 */ /* 0x000fe2000fffe000 */
[----:B------:R-:W-:Y:S01]  /*4e40*/  VIADD R5, R5, UR4 ;  /* 0x0000000405057c36 */ /* 0x000fe20008000000 */
[----:B------:R-:W-:Y:S01]  /*4e50*/  ULDC UR4, c[0x0][0x288] ;  /* 0x0000a20000047ab9 */ /* 0x000fe20000000800 */
[----:B------:R-:W-:Y:S01]  /*4e60*/  LOP3.LUT R0, R6, 0x3, RZ, 0xc0, !PT ;  /* 0x0000000306007812 */ /* 0x000fe200078ec0ff */
[----:B------:R-:W-:-:S04]  /*4e70*/  UISETP.GE.AND UP0, UPT, UR42, UR4, UPT ;  /* 0x000000042a00728c */ /* 0x000fc8000bf06270 */
[----:B------:R-:W-:Y:S01]  /*4e80*/  UISETP.GE.OR UP0, UPT, UR41, UR6, UP0 ;  /* 0x000000062900728c */ /* 0x000fe20008706670 */
[----:B------:R-:W-:Y:S01]  /*4e90*/  IMAD R0, R0, R3, UR4 ;  /* 0x0000000400007e24 */ /* 0x000fe2000f8e0203 */
[----:B------:R-:W-:Y:S02]  /*4ea0*/  UIMAD.WIDE.U32 UR4, UR39, -0x33333333, URZ ;  /* 0xcccccccd270478a5 */ /* 0x000fe4000f8e003f */
[----:B------:R-:W-:Y:S01]  /*4eb0*/  USEL UR6, URZ, 0x1, !UP1 ;  /* 0x000000013f067887 */ /* 0x000fe2000c800000 */
[----:B------:R-:W-:Y:S01]  /*4ec0*/  VIADD R0, R0, -UR42 ;  /* 0x8000002a00007c36 */ /* 0x000fe20008000000 */
[----:B------:R-:W-:Y:S01]  /*4ed0*/  PLOP3.LUT P0, PT, PT, PT, UP0, 0x80, 0x0 ;  /* 0x000000000000781c */ /* 0x000fe20003f0f008 */
[----:B------:R-:W-:Y:S02]  /*4ee0*/  USHF.R.U32.HI UR4, URZ, 0x2, UR5 ;  /* 0x000000023f047899 */ /* 0x000fe40008011605 */
[----:B------:R-:W-:Y:S02]  /*4ef0*/  ULOP3.LUT UR38, UR38, UR6, URZ, 0x3c, !UPT ;  /* 0x0000000626267292 */ /* 0x000fe4000f8e3c3f */
[----:B------:R-:W-:-:S02]  /*4f00*/  UIMAD UR39, UR4, -0x5, UR39 ;  /* 0xfffffffb042778a4 */ /* 0x000fc4000f8e0227 */
[----:B------:R-:W-:Y:S01]  /*4f10*/  @UP2 ULOP3.LUT UR38, UR38, 0x1, UR4, 0x78, !UPT ;  /* 0x0000000126262892 */ /* 0x000fe2000f8e7804 */
[----:B------:R-:W-:-:S05]  /*4f20*/  UMOV UR41, 0xffffffff ;  /* 0xffffffff00297882 */ /* 0x000fca0000000000 */
[----:B------:R-:W-:Y:S06]  /*4f30*/  @P0 BRA `(.L_x_28) ;  /* 0x000000d000f80947 */ /* 0x000fec0003800000 */
[----:B------:R-:W0:Y:S01]  /*4f40*/  LDC.64 R2, c[0x0][0x5c8] ;  /* 0x00017200ff027b82 */ /* 0x000e220000000a00 */
[----:B------:R-:W-:Y:S01]  /*4f50*/  ULDC.64 UR4, c[0x0][0x5c0] ;  /* 0x0001700000047ab9 */ /* 0x000fe20000000a00 */
[----:B------:R-:W-:Y:S01]  /*4f60*/  BSSY B0, `(.L_x_28) ;  /* 0x0000d3b000007945 */ /* 0x000fe20003800000 */
[C---:B0-----:R-:W-:Y:S01]  /*4f70*/  IMAD R6, R2.reuse, UR9, RZ ;  /* 0x0000000902067c24 */ /* 0x041fe2000f8e02ff */
[----:B------:R-:W-:Y:S01]  /*4f80*/  SHF.L.U64.HI R9, R2, 0x3, R3 ;  /* 0x0000000302097819 */ /* 0x000fe20000010203 */
[----:B------:R-:W-:-:S04]  /*4f90*/  IMAD.WIDE.U32 R4, R158, R2, R4 ;  /* 0x000000029e047225 */ /* 0x000fc800078e0004 */
[----:B------:R-:W-:Y:S01]  /*4fa0*/  IMAD R6, R158, R3, R6 ;  /* 0x000000039e067224 */ /* 0x000fe200078e0206 */
[----:B------:R-:W-:Y:S01]  /*4fb0*/  IADD3 R4, P0, R4, UR4, RZ ;  /* 0x0000000404047c10 */ /* 0x000fe2000ff1e0ff */
[----:B------:R-:W-:Y:S02]  /*4fc0*/  IMAD.SHL.U32 R8, R2, 0x8, RZ ;  /* 0x0000000802087824 */ /* 0x000fe400078e00ff */
[----:B------:R-:W-:-:S03]  /*4fd0*/  IMAD.IADD R6, R5, 0x1, R6 ;  /* 0x0000000105067824 */ /* 0x000fc600078e0206 */
[-C--:B------:R-:W-:Y:S02]  /*4fe0*/  IADD3 R10, P1, R8, R4.reuse, RZ ;  /* 0x00000004080a7210 */ /* 0x080fe40007f3e0ff */
[----:B------:R-:W-:Y:S02]  /*4ff0*/  IADD3.X R5, R6, UR5, RZ, P0, !PT ;  /* 0x0000000506057c10 */ /* 0x000fe400087fe4ff */
[C---:B------:R-:W-:Y:S02]  /*5000*/  LEA R6, P0, R2.reuse, R4, 0x7 ;  /* 0x0000000402067211 */ /* 0x040fe400078038ff */
[-C--:B------:R-:W-:Y:S02]  /*5010*/  IADD3.X R11, R9, R5.reuse, RZ, P1, !PT ;  /* 0x00000005090b7210 */ /* 0x080fe40000ffe4ff */
[----:B------:R-:W-:Y:S02]  /*5020*/  LEA.HI.X R7, R2, R5, R3, 0x7, P0 ;  /* 0x0000000502077211 */ /* 0x000fe400000f3c03 */
[----:B-----5:R-:W-:-:S02]  /*5030*/  ISETP.NE.AND P0, PT, R18, RZ, PT ;  /* 0x000000ff1200720c */ /* 0x020fc40003f05270 */
[----:B------:R-:W-:-:S05]  /*5040*/  IADD3 R8, P2, R8, R6, RZ ;  /* 0x0000000608087210 */ /* 0x000fca0007f5e0ff */
[----:B------:R-:W-:-:S06]  /*5050*/  IMAD.X R9, R9, 0x1, R7, P2 ;  /* 0x0000000109097824 */ /* 0x000fcc00010e0607 */
[----:B------:R-:W-:Y:S05]  /*5060*/  @!P0 BRA `(.L_x_29) ;  /* 0x0000009800988947 */ /* 0x000fea0003800000 */
[----:B------:R-:W0:Y:S01]  /*5070*/  LDC.64 R20, c[0x0][0x5b0] ;  /* 0x00016c00ff147b82 */ /* 0x000e220000000a00 */
[----:B------:R-:W-:Y:S01]  /*5080*/  ULDC.64 UR6, c[0x0][0x5b8] ;  /* 0x00016e0000067ab9 */ /* 0x000fe20000000a00 */
[----:B------:R-:W-:Y:S01]  /*5090*/  ISETP.GE.AND P1, PT, R19, 0x1, PT ;  /* 0x000000011300780c */ /* 0x000fe20003f26270 */
[----:B------:R-:W-:Y:S02]  /*50a0*/  UIMAD UR4, UR10, UR6, URZ ;  /* 0x000000060a0472a4 */ /* 0x000fe4000f8e023f */
[----:B------:R-:W-:Y:S01]  /*50b0*/  IMAD.U32 R154, RZ, RZ, UR6 ;  /* 0x00000006ff9a7e24 */ /* 0x000fe2000f8e00ff */
[----:B------:R-:W-:Y:S01]  /*50c0*/  BSSY B1, `(.L_x_30) ;  /* 0x000000e000017945 */ /* 0x000fe20003800000 */
[----:B------:R-:W-:Y:S01]  /*50d0*/  ISETP.LT.OR P2, PT, R0, 0x1, !P1 ;  /* 0x000000010000780c */ /* 0x000fe20004f41670 */
[----:B------:R-:W-:Y:S01]  /*50e0*/  UIMAD UR4, UR43, UR7, UR4 ;  /* 0x000000072b0472a4 */ /* 0x000fe2000f8e0204 */
[----:B------:R-:W1:Y:S01]  /*50f0*/  LDC.64 R22, c[0x0][0x5a8] ;  /* 0x00016a00ff167b82 */ /* 0x000e620000000a00 */
[----:B------:R-:W-:-:S04]  /*5100*/  IMAD.WIDE.U32 R154, R154, UR43, R12 ;  /* 0x0000002b9a9a7c25 */ /* 0x000fc8000f8e000c */
[----:B------:R-:W-:Y:S01]  /*5110*/  VIADD R153, R155, UR4 ;  /* 0x000000049b997c36 */ /* 0x000fe20008000000 */
[----:B------:R-:W-:Y:S01]  /*5120*/  MOV R152, R154 ;  /* 0x0000009a00987202 */ /* 0x000fe20000000f00 */
[----:B0-----:R-:W-:-:S04]  /*5130*/  IMAD R159, R20, UR9, RZ ;  /* 0x00000009149f7c24 */ /* 0x001fc8000f8e02ff */
[----:B------:R-:W-:-:S04]  /*5140*/  IMAD.WIDE.U32 R2, R158, R20, R152 ;  /* 0x000000149e027225 */ /* 0x000fc800078e0098 */
[----:B------:R-:W-:Y:S01]  /*5150*/  IMAD R159, R158, R21, R159 ;  /* 0x000000159e9f7224 */ /* 0x000fe200078e029f */
[----:B-1----:R-:W-:-:S04]  /*5160*/  IADD3 R14, P0, R2, R22, RZ ;  /* 0x00000016020e7210 */ /* 0x002fc80007f1e0ff */
[----:B------:R-:W-:Y:S01]  /*5170*/  IADD3.X R15, R23, R3, R159, P0, !PT ;  /* 0x00000003170f7210 */ /* 0x000fe200007fe49f */
[----:B------:R-:W-:Y:S08]  /*5180*/  @P2 BRA `(.L_x_31) ;  /* 0x0000000000042947 */ /* 0x000ff00003800000 */
[----:B------:R0:W5:Y:S02]  /*5190*/  LDG.E.U8 R16, desc[UR36][R14.64] ;  /* 0x000000240e107981 */ /* 0x000164000c1e1100 */
.L_x_31:
[----:B------:R-:W-:Y:S05]  /*51a0*/  BSYNC B1 ;  /* 0x0000000000017941 */ /* 0x000fea0003800000 */
.L_x_30:
[----:B------:R-:W2:Y:S01]  /*51b0*/  LDL.LU R3, [R1] ;  /* 0x0000000001037983 */ /* 0x000ea20000300800 */
[----:B-----5:R-:W-:Y:S01]  /*51c0*/  LOP3.LUT R2, R16, 0xffff, RZ, 0xc0, !PT ;  /* 0x0000ffff10027812 */ /* 0x020fe200078ec0ff */
[----:B------:R-:W-:Y:S01]  /*51d0*/  BSSY B1, `(.L_x_32) ;  /* 0x000000a000017945 */ /* 0x000fe20003800000 */
[----:B------:R-:W-:Y:S02]  /*51e0*/  ISETP.LT.OR P0, PT, R0, 0x2, !P1 ;  /* 0x000000020000780c */ /* 0x000fe40004f01670 */
[----:B------:R-:W-:-:S05]  /*51f0*/  PRMT R2, R2, 0x8880, RZ ;  /* 0x0000888002027816 */ /* 0x000fca00000000ff */
[----:B------:R-:W-:-:S04]  /*5200*/  IMAD R2, R2, R18, RZ ;  /* 0x0000001202027224 */ /* 0x000fc800078e02ff */
[----:B--2---:R-:W-:-:S05]  /*5210*/  @!P2 IMAD R3, R3, R17, R2 ;  /* 0x000000110303a224 */ /* 0x004fca00078e0202 */
[----:B------:R1:W-:Y:S01]  /*5220*/  @!P2 STG.E.U8 desc[UR36][R4.64], R3 ;  /* 0x000000030400a986 */ /* 0x0003e2000c101124 */
[----:B------:R-:W-:Y:S05]  /*5230*/  @P0 BRA `(.L_x_33) ;  /* 0x00000000000c0947 */ /* 0x000fea0003800000 */
[----:B------:R-:W2:Y:S02]  /*5240*/  LDG.E.U8 R16, desc[UR36][R14.64+0x1] ;  /* 0x000001240e107981 */ /* 0x000ea4000c1e1100 */
[----:B--2---:R-:W-:-:S05]  /*5250*/  PRMT R2, R16, 0x8880, RZ ;  /* 0x0000888010027816 */ /* 0x004fca00000000ff */
[----:B------:R-:W-:-:S07]  /*5260*/  IMAD R2, R2, R18, RZ ;  /* 0x0000001202027224 */ /* 0x000fce00078e02ff */
.L_x_33:
[----:B------:R-:W-:Y:S05]  /*5270*/  BSYNC B1 ;  /* 0x0000000000017941 */ /* 0x000fea0003800000 */
.L_x_32:
[----:B-1----:R-:W2:Y:S01]  /*5280*/  LDL.LU R3, [R1+0x4] ;  /* 0x0000040001037983 */ /* 0x002ea20000300800 */
[C---:B------:R-:W-:Y:S01]  /*5290*/  SHF.L.U64.HI R157, R20.reuse, 0x3, R21 ;  /* 0x00000003149d7819 */ /* 0x040fe20000010215 */
[----:B------:R-:W-:Y:S01]  /*52a0*/  IMAD.SHL.U32 R156, R20, 0x8, RZ ;  /* 0x00000008149c7824 */ /* 0x000fe200078e00ff */
[----:B------:R-:W-:Y:S03]  /*52b0*/  BSSY B1, `(.L_x_34) ;  /* 0x000000d000017945 */ /* 0x000fe60003800000 */
[----:B------:R-:W-:-:S04]  /*52c0*/  IMAD.WIDE.U32 R12, R158, R20, R156 ;  /* 0x000000149e0c7225 */ /* 0x000fc800078e009c */
[----:B------:R-:W-:Y:S01]  /*52d0*/  IMAD.IADD R159, R159, 0x1, R13 ;  /* 0x000000019f9f7824 */ /* 0x000fe200078e020d */
[----:B------:R-:W-:-:S04]  /*52e0*/  IADD3 R12, P2, P3, R154, R22, R12 ;  /* 0x000000169a0c7210 */ /* 0x000fc80007b5e00c */
[----:B------:R-:W-:Y:S01]  /*52f0*/  IADD3.X R13, R153, R23, R159, P2, P3 ;  /* 0x00000017990d7210 */ /* 0x000fe200017e649f */
[----:B--2---:R-:W-:-:S05]  /*5300*/  @!P0 IMAD R3, R3, R17, R2 ;  /* 0x0000001103038224 */ /* 0x004fca00078e0202 */
[----:B------:R1:W-:Y:S01]  /*5310*/  @!P0 STG.E.U8 desc[UR36][R4.64+0x1], R3 ;  /* 0x0000010304008986 */ /* 0x0003e2000c101124 */
[----:B------:R-:W-:-:S04]  /*5320*/  ISETP.GE.AND P0, PT, R19, 0x9, PT ;  /* 0x000000091300780c */ /* 0x000fc80003f06270 */
[----:B------:R-:W-:-:S13]  /*5330*/  ISETP.LT.OR P4, PT, R0, 0x1, !P0 ;  /* 0x000000010000780c */ /* 0x000fda0004781670 */
[----:B-1----:R-:W-:Y:S05]  /*5340*/  @P4 BRA `(.L_x_35) ;  /* 0x00000000000c4947 */ /* 0x002fea0003800000 */
[----:B------:R-:W2:Y:S02]  /*5350*/  LDG.E.U8 R16, desc[UR36][R12.64] ;  /* 0x000000240c107981 */ /* 0x000ea4000c1e1100 */
[----:B--2---:R-:W-:-:S05]  /*5360*/  PRMT R2, R16, 0x8880, RZ ;  /* 0x0000888010027816 */ /* 0x004fca00000000ff */
[----:B------:R-:W-:-:S07]  /*5370*/  IMAD R2, R2, R18, RZ ;  /* 0x0000001202027224 */ /* 0x000fce00078e02ff */
.L_x_35:
[----:B------:R-:W-:Y:S05]  /*5380*/  BSYNC B1 ;  /* 0x0000000000017941 */ /* 0x000fea0003800000 */
.L_x_34:
[----:B------:R-:W2:Y:S01]  /*5390*/  LDL.LU R3, [R1+0x8] ;  /* 0x0000080001037983 */ /* 0x000ea20000300800 */
[----:B------:R-:W-:Y:S01]  /*53a0*/  ISETP.LT.OR P2, PT, R0, 0x2, !P0 ;  /* 0x000000020000780c */ /* 0x000fe20004741670 */
[----:B------:R-:W-:Y:S01]  /*53b0*/  BSSY B1, `(.L_x_36) ;  /* 0x0000007000017945 */ /* 0x000fe20003800000 */
[----:B--2---:R-:W-:-:S05]  /*53c0*/  @!P4 IMAD R3, R3, R17, R2 ;  /* 0x000000110303c224 */ /* 0x004fca00078e0202 */
[----:B------:R1:W-:Y:S06]  /*53d0*/  @!P4 STG.E.U8 desc[UR36][R10.64], R3 ;  /* 0x000000030a00c986 */ /* 0x0003ec000c101124 */
[----:B------:R-:W-:Y:S05]  /*53e0*/  @P2 BRA `(.L_x_37) ;  /* 0x00000000000c2947 */ /* 0x000fea0003800000 */
[----:B------:R-:W2:Y:S02]  /*53f0*/  LDG.E.U8 R16, desc[UR36][R12.64+0x1] ;  /* 0x000001240c107981 */ /* 0x000ea4000c1e1100 */
[----:B--2---:R-:W-:-:S05]  /*5400*/  PRMT R2, R16, 0x8880, RZ ;  /* 0x0000888010027816 */ /* 0x004fca00000000ff */
[----:B------:R-:W-:-:S07]  /*5410*/  IMAD R2, R2, R18, RZ ;  /* 0x0000001202027224 */ /* 0x000fce00078e02ff */
.L_x_37:
[----:B------:R-:W-:Y:S05]  /*5420*/  BSYNC B1 ;  /* 0x0000000000017941 */ /* 0x000fea0003800000 */
.L_x_36:
[----:B-1----:R-:W2:Y:S01]  /*5430*/  LDL.LU R3, [R1+0xc] ;  /* 0x00000c0001037983 */ /* 0x002ea20000300800 */
[----:B------:R-:W-:Y:S01]  /*5440*/  BSSY B1, `(.L_x_38) ;  /* 0x0000009000017945 */ /* 0x000fe20003800000 */
[----:B------:R-:W-:Y:S01]  /*5450*/  ISETP.LT.OR P3, PT, R0, 0xa, !P1 ;  /* 0x0000000a0000780c */ /* 0x000fe20004f61670 */
[----:B--2---:R-:W-:-:S05]  /*5460*/  @!P2 IMAD R3, R3, R17, R2 ;  /* 0x000000110303a224 */ /* 0x004fca00078e0202 */
[----:B------:R1:W-:Y:S01]  /*5470*/  @!P2 STG.E.U8 desc[UR36][R10.64+0x1], R3 ;  /* 0x000001030a00a986 */ /* 0x0003e2000c101124 */
[----:B------:R-:W-:-:S13]  /*5480*/  ISETP.LT.OR P2, PT, R0, 0x9, !P1 ;  /* 0x000000090000780c */ /* 0x000fda0004f41670 */
[----:B-1----:R-:W-:Y:S05]  /*5490*/  @P2 BRA `(.L_x_39) ;  /* 0x00000000000c2947 */ /* 0x002fea0003800000 */
[----:B------:R-:W2:Y:S02]  /*54a0*/  LDG.E.U8 R16, desc[UR36][R14.64+0x8] ;  /* 0x000008240e107981 */ /* 0x000ea4000c1e1100 */
[----:B--2---:R-:W-:-:S05]  /*54b0*/  PRMT R2, R16, 0x8880, RZ ;  /* 0x0000888010027816 */ /* 0x004fca00000000ff */
[----:B------:R-:W-:-:S07]  /*54c0*/  IMAD R2, R2, R18, RZ ;  /* 0x0000001202027224 */ /* 0x000fce00078e02ff */
.L_x_39:
[----:B------:R-:W-:Y:S05]  /*54d0*/  BSYNC B1 ;  /* 0x0000000000017941 */ /* 0x000fea0003800000 */
.L_x_38:
[----:B------:R-:W2:Y:S01]  /*54e0*/  LDL.LU R3, [R1+0x10] ;  /* 0x0000100001037983 */ /* 0x000ea20000300800 */
[----:B------:R-:W-:Y:S01]  /*54f0*/  BSSY B1, `(.L_x_40) ;  /* 0x0000007000017945 */ /* 0x000fe20003800000 */
[----:B--2---:R-:W-:-:S05]  /*5500*/  @!P2 IMAD R3, R3, R17, R2 ;  /* 0x000000110303a224 */ /* 0x004fca00078e0202 */
[----:B------:R1:W-:Y:S01]  /*5510*/  @!P2 STG.E.U8 desc[UR36][R4.64+0x8], R3 ;  /* 0x000008030400a986 */ /* 0x0003e2000c101124 */
[----:B------:R-:W-:Y:S05]  /*5520*/  @P3 BRA `(.L_x_41) ;  /* 0x00000000000c3947 */ /* 0x000fea0003800000 */
[----:B------:R-:W2:Y:S02]  /*5530*/  LDG.E.U8 R16, desc[UR36][R14.64+0x9] ;  /* 0x000009240e107981 */ /* 0x000ea4000c1e1100 */
[----:B--2---:R-:W-:-:S05]  /*5540*/  PRMT R2, R16, 0x8880, RZ ;  /* 0x0000888010027816 */ /* 0x004fca00000000ff */
[----:B------:R-:W-:-:S07]  /*5550*/  IMAD R2, R2, R18, RZ ;  /* 0x0000001202027224 */ /* 0x000fce00078e02ff */
.L_x_41:
[----:B------:R-:W-:Y:S05]  /*5560*/  BSYNC B1 ;  /* 0x0000000000017941 */ /* 0x000fea0003800000 */
.L_x_40:
[----:B-1----:R-:W2:Y:S01]  /*5570*/  LDL.LU R3, [R1+0x14] ;  /* 0x0000140001037983 */ /* 0x002ea20000300800 */
[C---:B------:R-:W-:Y:S01]  /*5580*/  ISETP.LT.OR P2, PT, R0.reuse, 0x9, !P0 ;  /* 0x000000090000780c */ /* 0x040fe20004741670 */
[----:B------:R-:W-:Y:S01]  /*5590*/  BSSY B1, `(.L_x_42) ;  /* 0x000000b000017945 */ /* 0x000fe20003800000 */
[C---:B------:R-:W-:Y:S02]  /*55a0*/  ISETP.LT.OR P4, PT, R0.reuse, 0x11, !P1 ;  /* 0x000000110000780c */ /* 0x040fe40004f81670 */
[C---:B------:R-:W-:Y:S02]  /*55b0*/  ISETP.LT.OR P5, PT, R0.reuse, 0x12, !P1 ;  /* 0x000000120000780c */ /* 0x040fe40004fa1670 */
[----:B------:R-:W-:Y:S01]  /*55c0*/  ISETP.LT.OR P6, PT, R0, 0x11, !P0 ;  /* 0x000000110000780c */ /* 0x000fe200047c1670 */
[----:B--2---:R-:W-:-:S05]  /*55d0*/  @!P3 IMAD R3, R3, R17, R2 ;  /* 0x000000110303b224 */ /* 0x004fca00078e0202 */
[----:B------:R1:W-:Y:S01]  /*55e0*/  @!P3 STG.E.U8 desc[UR36][R4.64+0x9], R3 ;  /* 0x000009030400b986 */ /* 0x0003e2000c101124 */
[----:B------:R-:W-:Y:S01]  /*55f0*/  ISETP.LT.OR P3, PT, R0, 0xa, !P0 ;  /* 0x0000000a0000780c */ /* 0x000fe20004761670 */
[----:B------:R-:W-:-:S12]  /*5600*/  @P2 BRA `(.L_x_43) ;  /* 0x00000000000c2947 */ /* 0x000fd80003800000 */
[----:B------:R-:W2:Y:S02]  /*5610*/  LDG.E.U8 R16, desc[UR36][R12.64+0x8] ;  /* 0x000008240c107981 */ /* 0x000ea4000c1e1100 */
[----:B--2---:R-:W-:-:S05]  /*5620*/  PRMT R2, R16, 0x8880, RZ ;  /* 0x0000888010027816 */ /* 0x004fca00000000ff */
[----:B------:R-:W-:-:S07]  /*5630*/  IMAD R2, R2, R18, RZ ;  /* 0x0000001202027224 */ /* 0x000fce00078e02ff */
.L_x_43:
[----:B------:R-:W-:Y:S05]  /*5640*/  BSYNC B1 ;  /* 0x0000000000017941 */ /* 0x000fea0003800000 */
.L_x_42:
[----:B-1----:R-:W2:Y:S01]  /*5650*/  LDL.LU R3, [R1+0x18] ;  /* 0x0000180001037983 */ /* 0x002ea20000300800 */
[----:B------:R-:W-:Y:S01]  /*5660*/  BSSY B1, `(.L_x_44) ;  /* 0x0000007000017945 */ /* 0x000fe20003800000 */
[----:B--2---:R-:W-:-:S05]  /*5670*/  @!P2 IMAD R3, R3, R17, R2 ;  /* 0x000000110303a224 */ /* 0x004fca00078e0202 */
[----:B------:R1:W-:Y:S01]  /*5680*/  @!P2 STG.E.U8 desc[UR36][R10.64+0x8], R3 ;  /* 0x000008030a00a986 */ /* 0x0003e2000c101124 */
[----:B------:R-:W-:Y:S05]  /*5690*/  @P3 BRA `(.L_x_45) ;  /* 0x00000000000c3947 */ /* 0x000fea0003800000 */
[----:B------:R-:W2:Y:S02]  /*56a0*/  LDG.E.U8 R16, desc[UR36][R12.64+0x9] ;  /* 0x000009240c107981 */ /* 0x000ea4000c1e1100 */
[----:B--2---:R-:W-:-:S05]  /*56b0*/  PRMT R2, R16, 0x8880, RZ ;  /* 0x0000888010027816 */ /* 0x004fca00000000ff */
[----:B------:R-:W-:-:S07]  /*56c0*/  IMAD R2, R2, R18, RZ ;  /* 0x0000001202027224 */ /* 0x000fce00078e02ff */
.L_x_45:
[----:B------:R-:W-:Y:S05]  /*56d0*/  BSYNC B1 ;  /* 0x0000000000017941 */ /* 0x000fea0003800000 */
.L_x_44:
        /* <DEDUP_REMOVED lines=8> */
.L_x_47:
[----:B------:R-:W-:Y:S05]  /*5760*/  BSYNC B1 ;  /* 0x0000000000017941 */ /* 0x000fea0003800000 */
.L_x_46:
        /* <DEDUP_REMOVED lines=8> */
.L_x_49:
[----:B------:R-:W-:Y:S05]  /*57f0*/  BSYNC B1 ;  /* 0x0000000000017941 */ /* 0x000fea0003800000 */
.L_x_48:
        /* <DEDUP_REMOVED lines=8> */
.L_x_51:
[----:B------:R-:W-:Y:S05]  /*5880*/  BSYNC B1 ;  /* 0x0000000000017941 */ /* 0x000fea0003800000 */
.L_x_50:
        /* <DEDUP_REMOVED lines=13> */
.L_x_53:
[----:B------:R-:W-:Y:S05]  /*5960*/  BSYNC B1 ;  /* 0x0000000000017941 */ /* 0x000fea0003800000 */
.L_x_52:
        /* <DEDUP_REMOVED lines=8> */
.L_x_55:
[----:B------:R-:W-:Y:S05]  /*59f0*/  BSYNC B1 ;  /* 0x0000000000017941 */ /* 0x000fea0003800000 */
.L_x_54:
        /* <DEDUP_REMOVED lines=8> */
.L_x_57:
[----:B------:R-:W-:Y:S05]  /*5a80*/  BSYNC B1 ;  /* 0x0000000000017941 */ /* 0x000fea0003800000 */
.L_x_56:
        /* <DEDUP_REMOVED lines=8> */
.L_x_59:
[----:B------:R-:W-:Y:S05]  /*5b10*/  BSYNC B1 ;  /* 0x0000000000017941 */ /* 0x000fea0003800000 */
.L_x_58:
        /* <DEDUP_REMOVED lines=8> */
.L_x_61:
[----:B------:R-:W-:Y:S05]  /*5ba0*/  BSYNC B1 ;  /* 0x0000000000017941 */ /* 0x000fea0003800000 */
.L_x_60:
        /* <DEDUP_REMOVED lines=13> */
.L_x_63:
[----:B------:R-:W-:Y:S05]  /*5c80*/  BSYNC B1 ;  /* 0x0000000000017941 */ /* 0x000fea0003800000 */
.L_x_62:
        /* <DEDUP_REMOVED lines=8> */
.L_x_65:
[----:B------:R-:W-:Y:S05]  /*5d10*/  BSYNC B1 ;  /* 0x0000000000017941 */ /* 0x000fea0003800000 */
.L_x_64:
        /* <DEDUP_REMOVED lines=8> */
.L_x_67:
[----:B------:R-:W-:Y:S05]  /*5da0*/  BSYNC B1 ;  /* 0x0000000000017941 */ /* 0x000fea0003800000 */
.L_x_66:
        /* <DEDUP_REMOVED lines=8> */
.L_x_69:
[----:B------:R-:W-:Y:S05]  /*5e30*/  BSYNC B1 ;  /* 0x0000000000017941 */ /* 0x000fea0003800000 */
.L_x_68:
        /* <DEDUP_REMOVED lines=8> */
.L_x_71:
[----:B------:R-:W-:Y:S05]  /*5ec0*/  BSYNC B1 ;  /* 0x0000000000017941 */ /* 0x000fea0003800000 */
.L_x_70:
        /* <DEDUP_REMOVED lines=13> */
.L_x_73:
[----:B------:R-:W-:Y:S05]  /*5fa0*/  BSYNC B1 ;  /* 0x0000000000017941 */ /* 0x000fea0003800000 */
.L_x_72:
        /* <DEDUP_REMOVED lines=8> */
.L_x_75:
[----:B------:R-:W-:Y:S05]  /*6030*/  BSYNC B1 ;  /* 0x0000000000017941 */ /* 0x000fea0003800000 */
.L_x_74:
        /* <DEDUP_REMOVED lines=8> */
.L_x_77:
[----:B------:R-:W-:Y:S05]  /*60c0*/  BSYNC B1 ;  /* 0x0000000000017941 */ /* 0x000fea0003800000 */
.L_x_76:
        /* <DEDUP_REMOVED lines=8> */
.L_x_79:
[----:B------:R-:W-:Y:S05]  /*6150*/  BSYNC B1 ;  /* 0x0000000000017941 */ /* 0x000fea0003800000 */
.L_x_78:
        /* <DEDUP_REMOVED lines=8> */
.L_x_81:
[----:B------:R-:W-:Y:S05]  /*61e0*/  BSYNC B1 ;  /* 0x0000000000017941 */ /* 0x000fea0003800000 */
.L_x_80:
        /* <DEDUP_REMOVED lines=13> */
.L_x_83:
[----:B------:R-:W-:Y:S05]  /*62c0*/  BSYNC B1 ;  /* 0x0000000000017941 */ /* 0x000fea0003800000 */
.L_x_82:
        /* <DEDUP_REMOVED lines=8> */
.L_x_85:
[----:B------:R-:W-:Y:S05]  /*6350*/  BSYNC B1 ;  /* 0x0000000000017941 */ /* 0x000fea0003800000 */
.L_x_84:
        /* <DEDUP_REMOVED lines=8> */
.L_x_87:
[----:B------:R-:W-:Y:S05]  /*63e0*/  BSYNC B1 ;  /* 0x0000000000017941 */ /* 0x000fea0003800000 */
.L_x_86:
        /* <DEDUP_REMOVED lines=8> */
.L_x_89:
[----:B------:R-:W-:Y:S05]  /*6470*/  BSYNC B1 ;  /* 0x0000000000017941 */ /* 0x000fea0003800000 */
.L_x_88:
        /* <DEDUP_REMOVED lines=8> */
.L_x_91:
[----:B------:R-:W-:Y:S05]  /*6500*/  BSYNC B1 ;  /* 0x0000000000017941 */ /* 0x000fea0003800000 */
.L_x_90:
        /* <DEDUP_REMOVED lines=13> */
.L_x_93:
[----:B------:R-:W-:Y:S05]  /*65e0*/  BSYNC B1 ;  /* 0x0000000000017941 */ /* 0x000fea0003800000 */
.L_x_92:
        /* <DEDUP_REMOVED lines=8> */
.L_x_95:
[----:B------:R-:W-:Y:S05]  /*6670*/  BSYNC B1 ;  /* 0x0000000000017941 */ /* 0x000fea0003800000 */
.L_x_94:
        /* <DEDUP_REMOVED lines=8> */
.L_x_97:
[----:B------:R-:W-:Y:S05]  /*6700*/  BSYNC B1 ;  /* 0x0000000000017941 */ /* 0x000fea0003800000 */
.L_x_96:
        /* <DEDUP_REMOVED lines=8> */
.L_x_99:
[----:B------:R-:W-:Y:S05]  /*6790*/  BSYNC B1 ;  /* 0x0000000000017941 */ /* 0x000fea0003800000 */
.L_x_98:
        /* <DEDUP_REMOVED lines=8> */
.L_x_101:
[----:B------:R-:W-:Y:S05]  /*6820*/  BSYNC B1 ;  /* 0x0000000000017941 */ /* 0x000fea0003800000 */
.L_x_100:
        /* <DEDUP_REMOVED lines=13> */
.L_x_103:
[----:B------:R-:W-:Y:S05]  /*6900*/  BSYNC B1 ;  /* 0x0000000000017941 */ /* 0x000fea0003800000 */
.L_x_102:
        /* <DEDUP_REMOVED lines=8> */
.L_x_105:
[----:B------:R-:W-:Y:S05]  /*6990*/  BSYNC B1 ;  /* 0x0000000000017941 */ /* 0x000fea0003800000 */
.L_x_104:
        /* <DEDUP_REMOVED lines=8> */
.L_x_107:
[----:B------:R-:W-:Y:S05]  /*6a20*/  BSYNC B1 ;  /* 0x0000000000017941 */ /* 0x000fea0003800000 */
.L_x_106:
        /* <DEDUP_REMOVED lines=8> */
.L_x_109:
[----:B------:R-:W-:Y:S05]  /*6ab0*/  BSYNC B1 ;  /* 0x0000000000017941 */ /* 0x000fea0003800000 */
.L_x_108:
        /* <DEDUP_REMOVED lines=8> */
.L_x_111:
[----:B------:R-:W-:Y:S05]  /*6b40*/  BSYNC B1 ;  /* 0x0000000000017941 */ /* 0x000fea0003800000 */
.L_x_110:
        /* <DEDUP_REMOVED lines=13> */
.L_x_113:
[----:B------:R-:W-:Y:S05]  /*6c20*/  BSYNC B1 ;  /* 0x0000000000017941 */ /* 0x000fea0003800000 */
.L_x_112:
        /* <DEDUP_REMOVED lines=8> */
.L_x_115:
[----:B------:R-:W-:Y:S05]  /*6cb0*/  BSYNC B1 ;  /* 0x0000000000017941 */ /* 0x000fea0003800000 */
.L_x_114:
        /* <DEDUP_REMOVED lines=8> */
.L_x_117:
[----:B------:R-:W-:Y:S05]  /*6d40*/  BSYNC B1 ;  /* 0x0000000000017941 */ /* 0x000fea0003800000 */
.L_x_116:
        /* <DEDUP_REMOVED lines=8> */
.L_x_119:
[----:B------:R-:W-:Y:S05]  /*6dd0*/  BSYNC B1 ;  /* 0x0000000000017941 */ /* 0x000fea0003800000 */
.L_x_118:
        /* <DEDUP_REMOVED lines=8> */
.L_x_121:
[----:B------:R-:W-:Y:S05]  /*6e60*/  BSYNC B1 ;  /* 0x0000000000017941 */ /* 0x000fea0003800000 */
.L_x_120:
        /* <DEDUP_REMOVED lines=13> */
.L_x_123:
[----:B------:R-:W-:Y:S05]  /*6f40*/  BSYNC B1 ;  /* 0x0000000000017941 */ /* 0x000fea0003800000 */
.L_x_122:
        /* <DEDUP_REMOVED lines=8> */
.L_x_125:
[----:B------:R-:W-:Y:S05]  /*6fd0*/  BSYNC B1 ;  /* 0x0000000000017941 */ /* 0x000fea0003800000 */
.L_x_124:
        /* <DEDUP_REMOVED lines=8> */
.L_x_127:
[----:B------:R-:W-:Y:S05]  /*7060*/  BSYNC B1 ;  /* 0x0000000000017941 */ /* 0x000fea0003800000 */
.L_x_126:
        /* <DEDUP_REMOVED lines=8> */
.L_x_129:
[----:B------:R-:W-:Y:S05]  /*70f0*/  BSYNC B1 ;  /* 0x0000000000017941 */ /* 0x000fea0003800000 */
.L_x_128:
        /* <DEDUP_REMOVED lines=8> */
.L_x_131:
[----:B------:R-:W-:Y:S05]  /*7180*/  BSYNC B1 ;  /* 0x0000000000017941 */ /* 0x000fea0003800000 */
.L_x_130:
        /* <DEDUP_REMOVED lines=10> */
[----:B------:R-:W1:Y:S02]  /*7230*/  LDG.E.U8 R16, desc[UR36][R12.64+0x61] ;  /* 0x000061240c107981 */ /* 0x000e64000c1e1100 */
[----:B-1----:R-:W-:-:S05]  /*7240*/  PRMT R3, R16, 0x8880, RZ ;  /* 0x0000888010037816 */ /* 0x002fca00000000ff */
[----:B------:R-:W-:-:S07]  /*7250*/  IMAD R2, R3, R18, RZ ;  /* 0x0000001203027224 */ /* 0x000fce00078e02ff */
.L_x_133:
[----:B------:R-:W-:Y:S05]  /*7260*/  BSYNC B1 ;  /* 0x0000000000017941 */ /* 0x000fea0003800000 */
.L_x_132:
[----:B-1----:R-:W2:Y:S01]  /*7270*/  LDL.LU R3, [R1+0xcc] ;  /* 0x0000cc0001037983 */ /* 0x002ea20000300800 */
[----:B------:R-:W-:Y:S01]  /*7280*/  BSSY B1, `(.L_x_134) ;  /* 0x0000007000017945 */ /* 0x000fe20003800000 */
[----:B--2---:R-:W-:-:S05]  /*7290*/  @!P4 IMAD R3, R3, R17, R2 ;  /* 0x000000110303c224 */ /* 0x004fca00078e0202 */
[----:B------:R1:W-:Y:S01]  /*72a0*/  @!P4 STG.E.U8 desc[UR36][R10.64+0x61], R3 ;  /* 0x000061030a00c986 */ /* 0x0003e2000c101124 */
[----:B------:R-:W-:Y:S05]  /*72b0*/  @P3 BRA `(.L_x_135) ;  /* 0x00000000000c3947 */ /* 0x000fea0003800000 */
[----:B------:R-:W1:Y:S02]  /*72c0*/  LDG.E.U8 R16, desc[UR36][R14.64+0x68] ;  /* 0x000068240e107981 */ /* 0x000e64000c1e1100 */
[----:B-1----:R-:W-:-:S05]  /*72d0*/  PRMT R3, R16, 0x8880, RZ ;  /* 0x0000888010037816 */ /* 0x002fca00000000ff */
[----:B------:R-:W-:-:S07]  /*72e0*/  IMAD R2, R3, R18, RZ ;  /* 0x0000001203027224 */ /* 0x000fce00078e02ff */
.L_x_135:
[----:B------:R-:W-:Y:S05]  /*72f0*/  BSYNC B1 ;  /* 0x0000000000017941 */ /* 0x000fea0003800000 */
.L_x_134:
        /* <DEDUP_REMOVED lines=8> */
.L_x_137:
[----:B------:R-:W-:Y:S05]  /*7380*/  BSYNC B1 ;  /* 0x0000000000017941 */ /* 0x000fea0003800000 */
.L_x_136:
        /* <DEDUP_REMOVED lines=8> */
.L_x_139:
[----:B------:R-:W-:Y:S05]  /*7410*/  BSYNC B1 ;  /* 0x0000000000017941 */ /* 0x000fea0003800000 */
.L_x_138:
        /* <DEDUP_REMOVED lines=8> */
.L_x_141:
[----:B------:R-:W-:Y:S05]  /*74a0*/  BSYNC B1 ;  /* 0x0000000000017941 */ /* 0x000fea0003800000 */
.L_x_140:
        /* <DEDUP_REMOVED lines=13> */
.L_x_143:
[----:B------:R-:W-:Y:S05]  /*7580*/  BSYNC B1 ;  /* 0x0000000000017941 */ /* 0x000fea0003800000 */
.L_x_142:
        /* <DEDUP_REMOVED lines=8> */
.L_x_145:
[----:B------:R-:W-:Y:S05]  /*7610*/  BSYNC B1 ;  /* 0x0000000000017941 */ /* 0x000fea0003800000 */
.L_x_144:
        /* <DEDUP_REMOVED lines=8> */
.L_x_147:
[----:B------:R-:W-:Y:S05]  /*76a0*/  BSYNC B1 ;  /* 0x0000000000017941 */ /* 0x000fea0003800000 */
.L_x_146:
        /* <DEDUP_REMOVED lines=8> */
.L_x_149:
[----:B------:R-:W-:Y:S05]  /*7730*/  BSYNC B1 ;  /* 0x0000000000017941 */ /* 0x000fea0003800000 */
.L_x_148:
        /* <DEDUP_REMOVED lines=8> */
.L_x_151:
[----:B------:R-:W-:Y:S05]  /*77c0*/  BSYNC B1 ;  /* 0x0000000000017941 */ /* 0x000fea0003800000 */
.L_x_150:
        /* <DEDUP_REMOVED lines=13> */
.L_x_153:
[----:B------:R-:W-:Y:S05]  /*78a0*/  BSYNC B1 ;  /* 0x0000000000017941 */ /* 0x000fea0003800000 */
.L_x_152:
        /* <DEDUP_REMOVED lines=8> */
.L_x_155:
[----:B------:R-:W-:Y:S05]  /*7930*/  BSYNC B1 ;  /* 0x0000000000017941 */ /* 0x000fea0003800000 */
.L_x_154:
        /* <DEDUP_REMOVED lines=8> */
.L_x_157:
[----:B------:R-:W-:Y:S05]  /*79c0*/  BSYNC B1 ;  /* 0x0000000000017941 */ /* 0x000fea0003800000 */
.L_x_156:
        /* <DEDUP_REMOVED lines=8> */
.L_x_159:
[----:B------:R-:W-:Y:S05]  /*7a50*/  BSYNC B1 ;  /* 0x0000000000017941 */ /* 0x000fea0003800000 */
.L_x_158:
        /* <DEDUP_REMOVED lines=8> */
.L_x_161:
[----:B------:R-:W-:Y:S05]  /*7ae0*/  BSYNC B1 ;  /* 0x0000000000017941 */ /* 0x000fea0003800000 */
.L_x_160:
        /* <DEDUP_REMOVED lines=13> */
.L_x_163:
[----:B------:R-:W-:Y:S05]  /*7bc0*/  BSYNC B1 ;  /* 0x0000000000017941 */ /* 0x000fea0003800000 */
.L_x_162:
        /* <DEDUP_REMOVED lines=8> */
.L_x_165:
[----:B------:R-:W-:Y:S05]  /*7c50*/  BSYNC B1 ;  /* 0x0000000000017941 */ /* 0x000fea0003800000 */
.L_x_164:
        /* <DEDUP_REMOVED lines=8> */
.L_x_167:
[----:B------:R-:W-:Y:S05]  /*7ce0*/  BSYNC B1 ;  /* 0x0000000000017941 */ /* 0x000fea0003800000 */
.L_x_166:
        /* <DEDUP_REMOVED lines=8> */
.L_x_169:
[----:B------:R-:W-:Y:S05]  /*7d70*/  BSYNC B1 ;  /* 0x0000000000017941 */ /* 0x000fea0003800000 */
.L_x_168:
        /* <DEDUP_REMOVED lines=8> */
.L_x_171:
[----:B------:R-:W-:Y:S05]  /*7e00*/  BSYNC B1 ;  /* 0x0000000000017941 */ /* 0x000fea0003800000 */
.L_x_170:
        /* <DEDUP_REMOVED lines=13> */
.L_x_173:
[----:B------:R-:W-:Y:S05]  /*7ee0*/  BSYNC B1 ;  /* 0x0000000000017941 */ /* 0x000fea0003800000 */
.L_x_172:
        /* <DEDUP_REMOVED lines=8> */
.L_x_175:
[----:B------:R-:W-:Y:S05]  /*7f70*/  BSYNC B1 ;  /* 0x0000000000017941 */ /* 0x000fea0003800000 */
.L_x_174:
        /* <DEDUP_REMOVED lines=8> */
.L_x_177:
[----:B------:R-:W-:Y:S05]  /*8000*/  BSYNC B1 ;  /* 0x0000000000017941 */ /* 0x000fea0003800000 */
.L_x_176:
        /* <DEDUP_REMOVED lines=8> */
.L_x_179:
[----:B------:R-:W-:Y:S05]  /*8090*/  BSYNC B1 ;  /* 0x0000000000017941 */ /* 0x000fea0003800000 */
.L_x_178:
        /* <DEDUP_REMOVED lines=8> */
.L_x_181:
[----:B------:R-:W-:Y:S05]  /*8120*/  BSYNC B1 ;  /* 0x0000000000017941 */ /* 0x000fea0003800000 */
.L_x_180:
        /* <DEDUP_REMOVED lines=13> */
.L_x_183:
[----:B------:R-:W-:Y:S05]  /*8200*/  BSYNC B1 ;  /* 0x0000000000017941 */ /* 0x000fea0003800000 */
.L_x_182:
        /* <DEDUP_REMOVED lines=8> */
.L_x_185:
[----:B------:R-:W-:Y:S05]  /*8290*/  BSYNC B1 ;  /* 0x0000000000017941 */ /* 0x000fea0003800000 */
.L_x_184:
        /* <DEDUP_REMOVED lines=8> */
.L_x_187:
[----:B------:R-:W-:Y:S05]  /*8320*/  BSYNC B1 ;  /* 0x0000000000017941 */ /* 0x000fea0003800000 */
.L_x_186:
        /* <DEDUP_REMOVED lines=8> */
.L_x_189:
[----:B------:R-:W-:Y:S05]  /*83b0*/  BSYNC B1 ;  /* 0x0000000000017941 */ /* 0x000fea0003800000 */
.L_x_188:
        /* <DEDUP_REMOVED lines=8> */
.L_x_191:
[----:B------:R-:W-:Y:S05]  /*8440*/  BSYNC B1 ;  /* 0x0000000000017941 */ /* 0x000fea0003800000 */
.L_x_190:
        /* <DEDUP_REMOVED lines=13> */
.L_x_193:
[----:B------:R-:W-:Y:S05]  /*8520*/  BSYNC B1 ;  /* 0x0000000000017941 */ /* 0x000fea0003800000 */
.L_x_192:
        /* <DEDUP_REMOVED lines=8> */
.L_x_195:
[----:B------:R-:W-:Y:S05]  /*85b0*/  BSYNC B1 ;  /* 0x0000000000017941 */ /* 0x000fea0003800000 */
.L_x_194:
        /* <DEDUP_REMOVED lines=8> */
.L_x_197:
[----:B------:R-:W-:Y:S05]  /*8640*/  BSYNC B1 ;  /* 0x0000000000017941 */ /* 0x000fea0003800000 */
.L_x_196:
        /* <DEDUP_REMOVED lines=8> */
.L_x_199:
[----:B------:R-:W-:Y:S05]  /*86d0*/  BSYNC B1 ;  /* 0x0000000000017941 */ /* 0x000fea0003800000 */
.L_x_198:
        /* <DEDUP_REMOVED lines=8> */
.L_x_201:
[----:B------:R-:W-:Y:S05]  /*8760*/  BSYNC B1 ;  /* 0x0000000000017941 */ /* 0x000fea0003800000 */
.L_x_200:
        /* <DEDUP_REMOVED lines=13> */
.L_x_203:
[----:B------:R-:W-:Y:S05]  /*8840*/  BSYNC B1 ;  /* 0x0000000000017941 */ /* 0x000fea0003800000 */
.L_x_202:
        /* <DEDUP_REMOVED lines=8> */
.L_x_205:
[----:B------:R-:W-:Y:S05]  /*88d0*/  BSYNC B1 ;  /* 0x0000000000017941 */ /* 0x000fea0003800000 */
.L_x_204:
        /* <DEDUP_REMOVED lines=8> */
.L_x_207:
[----:B------:R-:W-:Y:S05]  /*8960*/  BSYNC B1 ;  /* 0x0000000000017941 */ /* 0x000fea0003800000 */
.L_x_206:
        /* <DEDUP_REMOVED lines=8> */
.L_x_209:
[----:B------:R-:W-:Y:S05]  /*89f0*/  BSYNC B1 ;  /* 0x0000000000017941 */ /* 0x000fea0003800000 */
.L_x_208:
        /* <DEDUP_REMOVED lines=8> */
.L_x_211:
[----:B------:R-:W-:Y:S05]  /*8a80*/  BSYNC B1 ;  /* 0x0000000000017941 */ /* 0x000fea0003800000 */
.L_x_210:
        /* <DEDUP_REMOVED lines=13> */
.L_x_213:
[----:B------:R-:W-:Y:S05]  /*8b60*/  BSYNC B1 ;  /* 0x0000000000017941 */ /* 0x000fea0003800000 */
.L_x_212:
        /* <DEDUP_REMOVED lines=8> */
.L_x_215:
[----:B------:R-:W-:Y:S05]  /*8bf0*/  BSYNC B1 ;  /* 0x0000000000017941 */ /* 0x000fea0003800000 */
.L_x_214:
        /* <DEDUP_REMOVED lines=8> */
.L_x_217:
[----:B------:R-:W-:Y:S05]  /*8c80*/  BSYNC B1 ;  /* 0x0000000000017941 */ /* 0x000fea0003800000 */
.L_x_216:
        /* <DEDUP_REMOVED lines=8> */
.L_x_219:
[----:B------:R-:W-:Y:S05]  /*8d10*/  BSYNC B1 ;  /* 0x0000000000017941 */ /* 0x000fea0003800000 */
.L_x_218:
        /* <DEDUP_REMOVED lines=8> */
.L_x_221:
[----:B------:R-:W-:Y:S05]  /*8da0*/  BSYNC B1 ;  /* 0x0000000000017941 */ /* 0x000fea0003800000 */
.L_x_220:
        /* <DEDUP_REMOVED lines=13> */
.L_x_223:
[----:B------:R-:W-:Y:S05]  /*8e80*/  BSYNC B1 ;  /* 0x0000000000017941 */ /* 0x000fea0003800000 */
.L_x_222:
        /* <DEDUP_REMOVED lines=8> */
.L_x_225:
[----:B------:R-:W-:Y:S05]  /*8f10*/  BSYNC B1 ;  /* 0x0000000000017941 */ /* 0x000fea0003800000 */
.L_x_224:
        /* <DEDUP_REMOVED lines=8> */
.L_x_227:
[----:B------:R-:W-:Y:S05]  /*8fa0*/  BSYNC B1 ;  /* 0x0000000000017941 */ /* 0x000fea0003800000 */
.L_x_226:
        /* <DEDUP_REMOVED lines=8> */
.L_x_229:
[----:B------:R-:W-:Y:S05]  /*9030*/  BSYNC B1 ;  /* 0x0000000000017941 */ /* 0x000fea0003800000 */
.L_x_228:
        /* <DEDUP_REMOVED lines=8> */
.L_x_231:
[----:B------:R-:W-:Y:S05]  /*90c0*/  BSYNC B1 ;  /* 0x0000000000017941 */ /* 0x000fea0003800000 */
.L_x_230:
        /* <DEDUP_REMOVED lines=13> */
.L_x_233:
[----:B------:R-:W-:Y:S05]  /*91a0*/  BSYNC B1 ;  /* 0x0000000000017941 */ /* 0x000fea0003800000 */
.L_x_232:
        /* <DEDUP_REMOVED lines=8> */
.L_x_235:
[----:B------:R-:W-:Y:S05]  /*9230*/  BSYNC B1 ;  /* 0x0000000000017941 */ /* 0x000fea0003800000 */
.L_x_234:
        /* <DEDUP_REMOVED lines=8> */
.L_x_237:
[----:B------:R-:W-:Y:S05]  /*92c0*/  BSYNC B1 ;  /* 0x0000000000017941 */ /* 0x000fea0003800000 */
.L_x_236:
        /* <DEDUP_REMOVED lines=8> */
.L_x_239:
[----:B------:R-:W-:Y:S05]  /*9350*/  BSYNC B1 ;  /* 0x0000000000017941 */ /* 0x000fea0003800000 */
.L_x_238:
        /* <DEDUP_REMOVED lines=8> */
.L_x_241:
[----:B------:R-:W-:Y:S05]  /*93e0*/  BSYNC B1 ;  /* 0x0000000000017941 */ /* 0x000fea0003800000 */
.L_x_240:
        /* <DEDUP_REMOVED lines=13> */
.L_x_243:
[----:B------:R-:W-:Y:S05]  /*94c0*/  BSYNC B1 ;  /* 0x0000000000017941 */ /* 0x000fea0003800000 */
.L_x_242:
        /* <DEDUP_REMOVED lines=8> */
.L_x_245:
[----:B------:R-:W-:Y:S05]  /*9550*/  BSYNC B1 ;  /* 0x0000000000017941 */ /* 0x000fea0003800000 */
.L_x_244:
        /* <DEDUP_REMOVED lines=8> */
.L_x_247:
[----:B------:R-:W-:Y:S05]  /*95e0*/  BSYNC B1 ;  /* 0x0000000000017941 */ /* 0x000fea0003800000 */
.L_x_246:
        /* <DEDUP_REMOVED lines=8> */
.L_x_249:
[----:B------:R-:W-:Y:S05]  /*9670*/  BSYNC B1 ;  /* 0x0000000000017941 */ /* 0x000fea0003800000 */
.L_x_248:
        /* <DEDUP_REMOVED lines=8> */
.L_x_251:
[----:B------:R-:W-:Y:S05]  /*9700*/  BSYNC B1 ;  /* 0x0000000000017941 */ /* 0x000fea0003800000 */
.L_x_250:
        /* <DEDUP_REMOVED lines=13> */
.L_x_253:
[----:B------:R-:W-:Y:S05]  /*97e0*/  BSYNC B1 ;  /* 0x0000000000017941 */ /* 0x000fea0003800000 */
.L_x_252:
        /* <DEDUP_REMOVED lines=8> */
.L_x_255:
[----:B------:R-:W-:Y:S05]  /*9870*/  BSYNC B1 ;  /* 0x0000000000017941 */ /* 0x000fea0003800000 */
.L_x_254:
        /* <DEDUP_REMOVED lines=8> */
.L_x_257:
[----:B------:R-:W-:Y:S05]  /*9900*/  BSYNC B1 ;  /* 0x0000000000017941 */ /* 0x000fea0003800000 */
.L_x_256:
        /* <DEDUP_REMOVED lines=8> */
.L_x_259:
[----:B------:R-:W-:Y:S05]  /*9990*/  BSYNC B1 ;  /* 0x0000000000017941 */ /* 0x000fea0003800000 */
.L_x_258:
        /* <DEDUP_REMOVED lines=8> */
.L_x_261:
[----:B------:R-:W-:Y:S05]  /*9a20*/  BSYNC B1 ;  /* 0x0000000000017941 */ /* 0x000fea0003800000 */
.L_x_260:
        /* <DEDUP_REMOVED lines=13> */
.L_x_263:
[----:B------:R-:W-:Y:S05]  /*9b00*/  BSYNC B1 ;  /* 0x0000000000017941 */ /* 0x000fea0003800000 */
.L_x_262:
        /* <DEDUP_REMOVED lines=8> */
.L_x_265:
[----:B------:R-:W-:Y:S05]  /*9b90*/  BSYNC B1 ;  /* 0x0000000000017941 */ /* 0x000fea0003800000 */
.L_x_264:
        /* <DEDUP_REMOVED lines=8> */
.L_x_267:
[----:B------:R-:W-:Y:S05]  /*9c20*/  BSYNC B1 ;  /* 0x0000000000017941 */ /* 0x000fea0003800000 */
.L_x_266:
        /* <DEDUP_REMOVED lines=8> */
.L_x_269:
[----:B------:R-:W-:Y:S05]  /*9cb0*/  BSYNC B1 ;  /* 0x0000000000017941 */ /* 0x000fea0003800000 */
.L_x_268:
        /* <DEDUP_REMOVED lines=8> */
.L_x_271:
[----:B------:R-:W-:Y:S05]  /*9d40*/  BSYNC B1 ;  /* 0x0000000000017941 */ /* 0x000fea0003800000 */
.L_x_270:
[----:B-1----:R-:W2:Y:S01]  /*9d50*/  LDL.LU R3, [R1+0x1e0] ;  /* 0x0001e00001037983 */ /* 0x002ea20000300800 */
[C---:B------:R-:W-:Y:S01]  /*9d60*/  ISETP.LT.OR P2, PT, R0.reuse, 0xf2, !P1 ;  /* 0x000000f20000780c */ /* 0x040fe20004f41670 */
[----:B------:R-:W-:Y:S01]  /*9d70*/  BSSY B1, `(.L_x_272) ;  /* 0x000000c000017945 */ /* 0x000fe20003800000 */
[----:B------:R-:W-:Y:S02]  /*9d80*/  ISETP.LT.OR P6, PT, R0, 0xf9, !P1 ;  /* 0x000000f90000780c */ /* 0x000fe40004fc1670 */
[----:B------:R-:W-:Y:S02]  /*9d90*/  IADD3 R161, P3, R158, 0x80, RZ ;  /* 0x000000809ea17810 */ /* 0x000fe40007f7e0ff */
        /* <DEDUP_REMOVED lines=9> */
.L_x_273:
[----:B------:R-:W-:Y:S05]  /*9e30*/  BSYNC B1 ;  /* 0x0000000000017941 */ /* 0x000fea0003800000 */
.L_x_272:
        /* <DEDUP_REMOVED lines=8> */
.L_x_275:
[----:B------:R-:W-:Y:S05]  /*9ec0*/  BSYNC B1 ;  /* 0x0000000000017941 */ /* 0x000fea0003800000 */
.L_x_274:
        /* <DEDUP_REMOVED lines=8> */
.L_x_277:
[----:B------:R-:W-:Y:S05]  /*9f50*/  BSYNC B1 ;  /* 0x0000000000017941 */ /* 0x000fea0003800000 */
.L_x_276:
        /* <DEDUP_REMOVED lines=8> */
.L_x_279:
[----:B------:R-:W-:Y:S05]  /*9fe0*/  BSYNC B1 ;  /* 0x0000000000017941 */ /* 0x000fea0003800000 */
.L_x_278:
[----:B-1----:R-:W2:Y:S01]  /*9ff0*/  LDL.LU R3, [R1+0x1f0] ;  /* 0x0001f00001037983 */ /* 0x002ea20000300800 */
[----:B------:R-:W-:Y:S01]  /*a000*/  BSSY B1, `(.L_x_280) ;  /* 0x0000008000017945 */ /* 0x000fe20003800000 */
[----:B------:R-:W-:-:S04]  /*a010*/  IMAD.WIDE.U32 R158, R161, R20, R156 ;  /* 0x00000014a19e7225 */ /* 0x000fc800078e009c */
[----:B--2---:R-:W-:-:S05]  /*a020*/  @!P6 IMAD R3, R3, R17, R2 ;  /* 0x000000110303e224 */ /* 0x004fca00078e0202 */
[----:B------:R1:W-:Y:S01]  /*a030*/  @!P6 STG.E.U8 desc[UR36][R4.64+0xf8], R3 ;  /* 0x0000f8030400e986 */ /* 0x0003e2000c101124 */
[----:B------:R-:W-:Y:S05]  /*a040*/  @P1 BRA `(.L_x_281) ;  /* 0x00000000000c1947 */ /* 0x000fea0003800000 */
[----:B------:R-:W1:Y:S02]  /*a050*/  LDG.E.U8 R16, desc[UR36][R14.64+0xf9] ;  /* 0x0000f9240e107981 */ /* 0x000e64000c1e1100 */
[----:B-1----:R-:W-:-:S05]  /*a060*/  PRMT R3, R16, 0x8880, RZ ;  /* 0x0000888010037816 */ /* 0x002fca00000000ff */
[----:B------:R-:W-:-:S07]  /*a070*/  IMAD R2, R3, R18, RZ ;  /* 0x0000001203027224 */ /* 0x000fce00078e02ff */
.L_x_281:
[----:B------:R-:W-:Y:S05]  /*a080*/  BSYNC B1 ;  /* 0x0000000000017941 */ /* 0x000fea0003800000 */
.L_x_280:
[----:B-1----:R-:W2:Y:S01]  /*a090*/  LDL.LU R3, [R1+0x1f4] ;  /* 0x0001f40001037983 */ /* 0x002ea20000300800 */
[----:B------:R-:W-:Y:S01]  /*a0a0*/  IMAD.WIDE.U32 R156, R161, R20, R152 ;  /* 0x00000014a19c7225 */ /* 0x000fe200078e0098 */
[----:B------:R-:W-:Y:S01]  /*a0b0*/  ISETP.GE.AND P2, PT, R19, 0x81, PT ;  /* 0x000000811300780c */ /* 0x000fe20003f46270 */
[----:B------:R-:W-:Y:S01]  /*a0c0*/  BSSY B1, `(.L_x_282) ;  /* 0x000000e000017945 */ /* 0x000fe20003800000 */
[-C--:B------:R-:W-:Y:S01]  /*a0d0*/  IADD3 R154, P5, P4, R154, R22.reuse, R158 ;  /* 0x000000169a9a7210 */ /* 0x080fe20007cbe09e */
[----:B0-----:R-:W-:Y:S01]  /*a0e0*/  IMAD.X R15, RZ, RZ, UR9, P3 ;  /* 0x00000009ff0f7e24 */ /* 0x001fe200098e06ff */
[----:B------:R-:W-:Y:S02]  /*a0f0*/  ISETP.LT.OR P6, PT, R0, 0x1, !P2 ;  /* 0x000000010000780c */ /* 0x000fe400057c1670 */
[----:B------:R-:W-:Y:S01]  /*a100*/  IADD3 R14, P3, R156, R22, RZ ;  /* 0x000000169c0e7210 */ /* 0x000fe20007f7e0ff */
[----:B------:R-:W-:Y:S02]  /*a110*/  IMAD R20, R15, R20, RZ ;  /* 0x000000140f147224 */ /* 0x000fe400078e02ff */
[----:B--2---:R-:W-:-:S05]  /*a120*/  @!P1 IMAD R3, R3, R17, R2 ;  /* 0x0000001103039224 */ /* 0x004fca00078e0202 */
[----:B------:R0:W-:Y:S01]  /*a130*/  @!P1 STG.E.U8 desc[UR36][R4.64+0xf9], R3 ;  /* 0x0000f90304009986 */ /* 0x0001e2000c101124 */
[C---:B------:R-:W-:Y:S02]  /*a140*/  ISETP.LT.OR P1, PT, R0.reuse, 0xf9, !P0 ;  /* 0x000000f90000780c */ /* 0x040fe40004721670 */
[----:B------:R-:W-:-:S11]  /*a150*/  ISETP.LT.OR P0, PT, R0, 0xfa, !P0 ;  /* 0x000000fa0000780c */ /* 0x000fd60004701670 */
[----:B0-----:R-:W-:Y:S05]  /*a160*/  @P1 BRA `(.L_x_283) ;  /* 0x00000000000c1947 */ /* 0x001fea0003800000 */
[----:B------:R-:W2:Y:S02]  /*a170*/  LDG.E.U8 R16, desc[UR36][R12.64+0xf8] ;  /* 0x0000f8240c107981 */ /* 0x000ea4000c1e1100 */
[----:B--2---:R-:W-:-:S05]  /*a180*/  PRMT R3, R16, 0x8880, RZ ;  /* 0x0000888010037816 */ /* 0x004fca00000000ff */
[----:B------:R-:W-:-:S07]  /*a190*/  IMAD R2, R3, R18, RZ ;  /* 0x0000001203027224 */ /* 0x000fce00078e02ff */
.L_x_283:
[----:B------:R-:W-:Y:S05]  /*a1a0*/  BSYNC B1 ;  /* 0x0000000000017941 */ /* 0x000fea0003800000 */
.L_x_282:
[----:B------:R-:W2:Y:S01]  /*a1b0*/  LDL.LU R3, [R1+0x1f8] ;  /* 0x0001f80001037983 */ /* 0x000ea20000300800 */
[----:B------:R-:W-:Y:S01]  /*a1c0*/  BSSY B1, `(.L_x_284) ;  /* 0x0000008000017945 */ /* 0x000fe20003800000 */
[----:B------:R-:W-:Y:S02]  /*a1d0*/  IMAD R21, R161, R21, R20 ;  /* 0x00000015a1157224 */ /* 0x000fe400078e0214 */
[----:B--2---:R-:W-:-:S05]  /*a1e0*/  @!P1 IMAD R3, R3, R17, R2 ;  /* 0x0000001103039224 */ /* 0x004fca00078e0202 */
[----:B------:R0:W-:Y:S01]  /*a1f0*/  @!P1 STG.E.U8 desc[UR36][R10.64+0xf8], R3 ;  /* 0x0000f8030a009986 */ /* 0x0001e2000c101124 */
[----:B------:R-:W-:Y:S05]  /*a200*/  @P0 BRA `(.L_x_285) ;  /* 0x00000000000c0947 */ /* 0x000fea0003800000 */
[----:B------:R-:W0:Y:S02]  /*a210*/  LDG.E.U8 R16, desc[UR36][R12.64+0xf9] ;  /* 0x0000f9240c107981 */ /* 0x000e24000c1e1100 */
[----:B0-----:R-:W-:-:S05]  /*a220*/  PRMT R3, R16, 0x8880, RZ ;  /* 0x0000888010037816 */ /* 0x001fca00000000ff */
[----:B------:R-:W-:-:S07]  /*a230*/  IMAD R2, R3, R18, RZ ;  /* 0x0000001203027224 */ /* 0x000fce00078e02ff */
.L_x_285:
[----:B------:R-:W-:Y:S05]  /*a240*/  BSYNC B1 ;  /* 0x0000000000017941 */ /* 0x000fea0003800000 */
.L_x_284:
[----:B0-----:R-:W2:Y:S01]  /*a250*/  LDL.LU R3, [R1+0x1fc] ;  /* 0x0001fc0001037983 */ /* 0x001ea20000300800 */
[----:B------:R-:W-:Y:S01]  /*a260*/  BSSY B1, `(.L_x_286) ;  /* 0x0000009000017945 */ /* 0x000fe20003800000 */
[----:B------:R-:W-:Y:S02]  /*a270*/  IADD3.X R15, R23, R157, R21, P3, !PT ;  /* 0x0000009d170f7210 */ /* 0x000fe40001ffe415 */
[----:B------:R-:W-:Y:S01]  /*a280*/  IADD3 R158, R21, R159, RZ ;  /* 0x0000009f159e7210 */ /* 0x000fe20007ffe0ff */
[----:B--2---:R-:W-:-:S05]  /*a290*/  @!P0 IMAD R3, R3, R17, R2 ;  /* 0x0000001103038224 */ /* 0x004fca00078e0202 */
[----:B------:R0:W-:Y:S01]  /*a2a0*/  @!P0 STG.E.U8 desc[UR36][R10.64+0xf9], R3 ;  /* 0x0000f9030a008986 */ /* 0x0001e2000c101124 */
[----:B------:R-:W-:Y:S05]  /*a2b0*/  @P6 BRA `(.L_x_287) ;  /* 0x00000000000c6947 */ /* 0x000fea0003800000 */
[----:B------:R-:W0:Y:S02]  /*a2c0*/  LDG.E.U8 R16, desc[UR36][R14.64] ;  /* 0x000000240e107981 */ /* 0x000e24000c1e1100 */
[----:B0-----:R-:W-:-:S05]  /*a2d0*/  PRMT R3, R16, 0x8880, RZ ;  /* 0x0000888010037816 */ /* 0x001fca00000000ff */
[----:B------:R-:W-:-:S07]  /*a2e0*/  IMAD R2, R3, R18, RZ ;  /* 0x0000001203027224 */ /* 0x000fce00078e02ff */
.L_x_287:
[----:B------:R-:W-:Y:S05]  /*a2f0*/  BSYNC B1 ;  /* 0x0000000000017941 */ /* 0x000fea0003800000 */
.L_x_286:
[----:B------:R-:W-:Y:S01]  /*a300*/  ISETP.LT.OR P3, PT, R0, 0x2, !P2 ;  /* 0x000000020000780c */ /* 0x000fe20005761670 */
[----:B0-----:R-:W-:Y:S01]  /*a310*/  @!P6 IMAD R3, R24, R17, R2 ;  /* 0x000000111803e224 */ /* 0x001fe200078e0202 */
[----:B------:R-:W-:Y:S01]  /*a320*/  ISETP.GE.AND P0, PT, R19, 0x89, PT ;  /* 0x000000891300780c */ /* 0x000fe20003f06270 */
[----:B------:R-:W-:Y:S01]  /*a330*/  BSSY B1, `(.L_x_288) ;  /* 0x000000b000017945 */ /* 0x000fe20003800000 */
[----:B------:R-:W-:Y:S02]  /*a340*/  IADD3.X R155, R153, R23, R158, P5, P4 ;  /* 0x00000017999b7210 */ /* 0x000fe40002fe849e */
[----:B------:R0:W-:Y:S01]  /*a350*/  @!P6 STG.E.U8 desc[UR36][R6.64], R3 ;  /* 0x000000030600e986 */ /* 0x0001e2000c101124 */
[C---:B------:R-:W-:Y:S02]  /*a360*/  ISETP.LT.OR P4, PT, R0.reuse, 0x1, !P0 ;  /* 0x000000010000780c */ /* 0x040fe40004781670 */
[C---:B------:R-:W-:Y:S02]  /*a370*/  ISETP.LT.OR P5, PT, R0.reuse, 0x2, !P0 ;  /* 0x000000020000780c */ /* 0x040fe400047a1670 */
[----:B------:R-:W-:-:S02]  /*a380*/  ISETP.LT.OR P6, PT, R0, 0x9, !P2 ;  /* 0x000000090000780c */ /* 0x000fc400057c1670 */
[----:B------:R-:W-:Y:S01]  /*a390*/  ISETP.LT.OR P1, PT, R0, 0xa, !P2 ;  /* 0x0000000a0000780c */ /* 0x000fe20005721670 */
[----:B------:R-:W-:-:S12]  /*a3a0*/  @P3 BRA `(.L_x_289) ;  /* 0x00000000000c3947 */ /* 0x000fd80003800000 */
[----:B------:R-:W0:Y:S02]  /*a3b0*/  LDG.E.U8 R16, desc[UR36][R14.64+0x1] ;  /* 0x000001240e107981 */ /* 0x000e24000c1e1100 */
[----:B0-----:R-:W-:-:S05]  /*a3c0*/  PRMT R3, R16, 0x8880, RZ ;  /* 0x0000888010037816 */ /* 0x001fca00000000ff */
[----:B------:R-:W-:-:S07]  /*a3d0*/  IMAD R2, R3, R18, RZ ;  /* 0x0000001203027224 */ /* 0x000fce00078e02ff */
.L_x_289:
[----:B------:R-:W-:Y:S05]  /*a3e0*/  BSYNC B1 ;  /* 0x0000000000017941 */ /* 0x000fea0003800000 */
.L_x_288:
[----:B------:R-:W-:Y:S01]  /*a3f0*/  @!P3 IMAD R25, R25, R17, R2 ;  /* 0x000000111919b224 */ /* 0x000fe200078e0202 */
[----:B------:R-:W-:Y:S04]  /*a400*/  BSSY B1, `(.L_x_290) ;  /* 0x0000006000017945 */ /* 0x000fe80003800000 */
[----:B------:R1:W-:Y:S01]  /*a410*/  @!P3 STG.E.U8 desc[UR36][R6.64+0x1], R25 ;  /* 0x000001190600b986 */ /* 0x0003e2000c101124 */
[----:B------:R-:W-:Y:S05]  /*a420*/  @P4 BRA `(.L_x_291) ;  /* 0x00000000000c4947 */ /* 0x000fea0003800000 */
[----:B------:R-:W0:Y:S02]  /*a430*/  LDG.E.U8 R16, desc[UR36][R154.64] ;  /* 0x000000249a107981 */ /* 0x000e24000c1e1100 */
[----:B0-----:R-:W-:-:S05]  /*a440*/  PRMT R3, R16, 0x8880, RZ ;  /* 0x0000888010037816 */ /* 0x001fca00000000ff */
[----:B------:R-:W-:-:S07]  /*a450*/  IMAD R2, R3, R18, RZ ;  /* 0x0000001203027224 */ /* 0x000fce00078e02ff */
.L_x_291:
[----:B------:R-:W-:Y:S05]  /*a460*/  BSYNC B1 ;  /* 0x0000000000017941 */ /* 0x000fea0003800000 */
.L_x_290:
[----:B0-----:R-:W-:Y:S01]  /*a470*/  @!P4 IMAD R3, R26, R17, R2 ;  /* 0x000000111a03c224 */ /* 0x001fe200078e0202 */
[----:B------:R-:W-:Y:S04]  /*a480*/  BSSY B1, `(.L_x_292) ;  /* 0x0000006000017945 */ /* 0x000fe80003800000 */
[----:B------:R0:W-:Y:S01]  /*a490*/  @!P4 STG.E.U8 desc[UR36][R8.64], R3 ;  /* 0x000000030800c986 */ /* 0x0001e2000c101124 */
[----:B------:R-:W-:Y:S05]  /*a4a0*/  @P5 BRA `(.L_x_293) ;  /* 0x00000000000c5947 */ /* 0x000fea0003800000 */
[----:B------:R-:W0:Y:S02]  /*a4b0*/  LDG.E.U8 R16, desc[UR36][R154.64+0x1] ;  /* 0x000001249a107981 */ /* 0x000e24000c1e1100 */
[----:B0-----:R-:W-:-:S05]  /*a4c0*/  PRMT R3, R16, 0x8880, RZ ;  /* 0x0000888010037816 */ /* 0x001fca00000000ff */
[----:B------:R-:W-:-:S07]  /*a4d0*/  IMAD R2, R3, R18, RZ ;  /* 0x0000001203027224 */ /* 0x000fce00078e02ff */
.L_x_293:
[----:B------:R-:W-:Y:S05]  /*a4e0*/  BSYNC B1 ;  /* 0x0000000000017941 */ /* 0x000fea0003800000 */
.L_x_292:
[----:B------:R-:W-:Y:S01]  /*a4f0*/  @!P5 IMAD R27, R27, R17, R2 ;  /* 0x000000111b1bd224 */ /* 0x000fe200078e0202 */
[----:B------:R-:W-:Y:S04]  /*a500*/  BSSY B1, `(.L_x_294) ;  /* 0x0000006000017945 */ /* 0x000fe80003800000 */
[----:B------:R2:W-:Y:S01]  /*a510*/  @!P5 STG.E.U8 desc[UR36][R8.64+0x1], R27 ;  /* 0x0000011b0800d986 */ /* 0x0005e2000c101124 */
[----:B------:R-:W-:Y:S05]  /*a520*/  @P6 BRA `(.L_x_295) ;  /* 0x00000000000c6947 */ /* 0x000fea0003800000 */
[----:B------:R-:W0:Y:S02]  /*a530*/  LDG.E.U8 R16, desc[UR36][R14.64+0x8] ;  /* 0x000008240e107981 */ /* 0x000e24000c1e1100 */
[----:B0-----:R-:W-:-:S05]  /*a540*/  PRMT R3, R16, 0x8880, RZ ;  /* 0x0000888010037816 */ /* 0x001fca00000000ff */
[----:B------:R-:W-:-:S07]  /*a550*/  IMAD R2, R3, R18, RZ ;  /* 0x0000001203027224 */ /* 0x000fce00078e02ff */
.L_x_295:
[----:B------:R-:W-:Y:S05]  /*a560*/  BSYNC B1 ;  /* 0x0000000000017941 */ /* 0x000fea0003800000 */
.L_x_294:
[----:B0-----:R-:W-:Y:S01]  /*a570*/  @!P6 IMAD R3, R28, R17, R2 ;  /* 0x000000111c03e224 */ /* 0x001fe200078e0202 */
[----:B------:R-:W-:Y:S04]  /*a580*/  BSSY B1, `(.L_x_296) ;  /* 0x0000006000017945 */ /* 0x000fe80003800000 */
[----:B------:R0:W-:Y:S01]  /*a590*/  @!P6 STG.E.U8 desc[UR36][R6.64+0x8], R3 ;  /* 0x000008030600e986 */ /* 0x0001e2000c101124 */
[----:B------:R-:W-:Y:S05]  /*a5a0*/  @P1 BRA `(.L_x_297) ;  /* 0x00000000000c1947 */ /* 0x000fea0003800000 */
[----:B------:R-:W0:Y:S02]  /*a5b0*/  LDG.E.U8 R16, desc[UR36][R14.64+0x9] ;  /* 0x000009240e107981 */ /* 0x000e24000c1e1100 */
[----:B0-----:R-:W-:-:S05]  /*a5c0*/  PRMT R3, R16, 0x8880, RZ ;  /* 0x0000888010037816 */ /* 0x001fca00000000ff */
[----:B------:R-:W-:-:S07]  /*a5d0*/  IMAD R2, R3, R18, RZ ;  /* 0x0000001203027224 */ /* 0x000fce00078e02ff */
.L_x_297:
[----:B------:R-:W-:Y:S05]  /*a5e0*/  BSYNC B1 ;  /* 0x0000000000017941 */ /* 0x000fea0003800000 */
.L_x_296:
[C---:B------:R-:W-:Y:S01]  /*a5f0*/  ISETP.LT.OR P4, PT, R0.reuse, 0x9, !P0 ;  /* 0x000000090000780c */ /* 0x040fe20004781670 */
[----:B------:R-:W-:Y:S01]  /*a600*/  @!P1 IMAD R29, R29, R17, R2 ;  /* 0x000000111d1d9224 */ /* 0x000fe200078e0202 */
[----:B------:R-:W-:Y:S01]  /*a610*/  BSSY B1, `(.L_x_298) ;  /* 0x000000a000017945 */ /* 0x000fe20003800000 */
[C---:B------:R-:W-:Y:S02]  /*a620*/  ISETP.LT.OR P3, PT, R0.reuse, 0xa, !P0 ;  /* 0x0000000a0000780c */ /* 0x040fe40004761670 */
[C---:B------:R-:W-:Y:S01]  /*a630*/  ISETP.LT.OR P5, PT, R0.reuse, 0x11, !P2 ;  /* 0x000000110000780c */ /* 0x040fe200057a1670 */
[----:B------:R3:W-:Y:S01]  /*a640*/  @!P1 STG.E.U8 desc[UR36][R6.64+0x9], R29 ;  /* 0x0000091d06009986 */ /* 0x0007e2000c101124 */
[C---:B------:R-:W-:Y:S02]  /*a650*/  ISETP.LT.OR P6, PT, R0.reuse, 0x12, !P2 ;  /* 0x000000120000780c */ /* 0x040fe400057c1670 */
[----:B------:R-:W-:-:S04]  /*a660*/  ISETP.LT.OR P1, PT, R0, 0x11, !P0 ;  /* 0x000000110000780c */ /* 0x000fc80004721670 */
[----:B------:R-:W-:Y:S09]  /*a670*/  @P4 BRA `(.L_x_299) ;  /* 0x00000000000c4947 */ /* 0x000ff20003800000 */
[----:B------:R-:W0:Y:S02]  /*a680*/  LDG.E.U8 R16, desc[UR36][R154.64+0x8] ;  /* 0x000008249a107981 */ /* 0x000e24000c1e1100 */
[----:B0-----:R-:W-:-:S05]  /*a690*/  PRMT R3, R16, 0x8880, RZ ;  /* 0x0000888010037816 */ /* 0x001fca00000000ff */
[----:B------:R-:W-:-:S07]  /*a6a0*/  IMAD R2, R3, R18, RZ ;  /* 0x0000001203027224 */ /* 0x000fce00078e02ff */
.L_x_299:
[----:B------:R-:W-:Y:S05]  /*a6b0*/  BSYNC B1 ;  /* 0x0000000000017941 */ /* 0x000fea0003800000 */
.L_x_298:
[----:B0-----:R-:W-:Y:S01]  /*a6c0*/  @!P4 IMAD R3, R30, R17, R2 ;  /* 0x000000111e03c224 */ /* 0x001fe200078e0202 */
[----:B------:R-:W-:Y:S04]  /*a6d0*/  BSSY B1, `(.L_x_300) ;  /* 0x0000006000017945 */ /* 0x000fe80003800000 */
[----:B------:R0:W-:Y:S01]  /*a6e0*/  @!P4 STG.E.U8 desc[UR36][R8.64+0x8], R3 ;  /* 0x000008030800c986 */ /* 0x0001e2000c101124 */
[----:B------:R-:W-:Y:S05]  /*a6f0*/  @P3 BRA `(.L_x_301) ;  /* 0x00000000000c3947 */ /* 0x000fea0003800000 */
[----:B------:R-:W0:Y:S02]  /*a700*/  LDG.E.U8 R16, desc[UR36][R154.64+0x9] ;  /* 0x000009249a107981 */ /* 0x000e24000c1e1100 */
[----:B0-----:R-:W-:-:S05]  /*a710*/  PRMT R3, R16, 0x8880, RZ ;  /* 0x0000888010037816 */ /* 0x001fca00000000ff */
[----:B------:R-:W-:-:S07]  /*a720*/  IMAD R2, R3, R18, RZ ;  /* 0x0000001203027224 */ /* 0x000fce00078e02ff */
.L_x_301:
[----:B------:R-:W-:Y:S05]  /*a730*/  BSYNC B1 ;  /* 0x0000000000017941 */ /* 0x000fea0003800000 */
.L_x_300:
[----:B------:R-:W-:Y:S01]  /*a740*/  @!P3 IMAD R31, R31, R17, R2 ;  /* 0x000000111f1fb224 */ /* 0x000fe200078e0202 */
[----:B------:R-:W-:Y:S04]  /*a750*/  BSSY B1, `(.L_x_302) ;  /* 0x0000006000017945 */ /* 0x000fe80003800000 */
[----:B------:R4:W-:Y:S01]  /*a760*/  @!P3 STG.E.U8 desc[UR36][R8.64+0x9], R31 ;  /* 0x0000091f0800b986 */ /* 0x0009e2000c101124 */
[----:B------:R-:W-:Y:S05]  /*a770*/  @P5 BRA `(.L_x_303) ;  /* 0x00000000000c5947 */ /* 0x000fea0003800000 */
[----:B------:R-:W0:Y:S02]  /*a780*/  LDG.E.U8 R16, desc[UR36][R14.64+0x10] ;  /* 0x000010240e107981 */ /* 0x000e24000c1e1100 */
[----:B0-----:R-:W-:-:S05]  /*a790*/  PRMT R3, R16, 0x8880, RZ ;  /* 0x0000888010037816 */ /* 0x001fca00000000ff */
[----:B------:R-:W-:-:S07]  /*a7a0*/  IMAD R2, R3, R18, RZ ;  /* 0x0000001203027224 */ /* 0x000fce00078e02ff */
.L_x_303:
[----:B------:R-:W-:Y:S05]  /*a7b0*/  BSYNC B1 ;  /* 0x0000000000017941 */ /* 0x000fea0003800000 */
.L_x_302:
[----:B0-----:R-:W-:Y:S01]  /*a7c0*/  @!P5 IMAD R3, R32, R17, R2 ;  /* 0x000000112003d224 */ /* 0x001fe200078e0202 */
[----:B------:R-:W-:Y:S04]  /*a7d0*/  BSSY B1, `(.L_x_304) ;  /* 0x0000006000017945 */ /* 0x000fe80003800000 */
[----:B------:R0:W-:Y:S01]  /*a7e0*/  @!P5 STG.E.U8 desc[UR36][R6.64+0x10], R3 ;  /* 0x000010030600d986 */ /* 0x0001e2000c101124 */
[----:B------:R-:W-:Y:S05]  /*a7f0*/  @P6 BRA `(.L_x_305) ;  /* 0x00000000000c6947 */ /* 0x000fea0003800000 */
[----:B------:R-:W0:Y:S02]  /*a800*/  LDG.E.U8 R16, desc[UR36][R14.64+0x11] ;  /* 0x000011240e107981 */ /* 0x000e24000c1e1100 */
[----:B0-----:R-:W-:-:S05]  /*a810*/  PRMT R3, R16, 0x8880, RZ ;  /* 0x0000888010037816 */ /* 0x001fca00000000ff */
[----:B------:R-:W-:-:S07]  /*a820*/  IMAD R2, R3, R18, RZ ;  /* 0x0000001203027224 */ /* 0x000fce00078e02ff */
.L_x_305:
[----:B------:R-:W-:Y:S05]  /*a830*/  BSYNC B1 ;  /* 0x0000000000017941 */ /* 0x000fea0003800000 */
.L_x_304:
[----:B------:R-:W-:Y:S01]  /*a840*/  @!P6 IMAD R33, R33, R17, R2 ;  /* 0x000000112121e224 */ /* 0x000fe200078e0202 */
[----:B------:R-:W-:Y:S04]  /*a850*/  BSSY B1, `(.L_x_306) ;  /* 0x0000006000017945 */ /* 0x000fe80003800000 */
[----:B------:R0:W-:Y:S01]  /*a860*/  @!P6 STG.E.U8 desc[UR36][R6.64+0x11], R33 ;  /* 0x000011210600e986 */ /* 0x0001e2000c101124 */
[----:B------:R-:W-:Y:S05]  /*a870*/  @P1 BRA `(.L_x_307) ;  /* 0x00000000000c1947 */ /* 0x000fea0003800000 */
[----:B------:R-:W0:Y:S02]  /*a880*/  LDG.E.U8 R16, desc[UR36][R154.64+0x10] ;  /* 0x000010249a107981 */ /* 0x000e24000c1e1100 */
[----:B0-----:R-:W-:-:S05]  /*a890*/  PRMT R3, R16, 0x8880, RZ ;  /* 0x0000888010037816 */ /* 0x001fca00000000ff */
[----:B------:R-:W-:-:S07]  /*a8a0*/  IMAD R2, R3, R18, RZ ;  /* 0x0000001203027224 */ /* 0x000fce00078e02ff */
.L_x_307:
[----:B------:R-:W-:Y:S05]  /*a8b0*/  BSYNC B1 ;  /* 0x0000000000017941 */ /* 0x000fea0003800000 */
.L_x_306:
[----:B------:R-:W-:Y:S01]  /*a8c0*/  ISETP.LT.OR P4, PT, R0, 0x12, !P0 ;  /* 0x000000120000780c */ /* 0x000fe20004781670 */
[----:B0-----:R-:W-:Y:S01]  /*a8d0*/  @!P1 IMAD R3, R34, R17, R2 ;  /* 0x0000001122039224 */ /* 0x001fe200078e0202 */
        /* <DEDUP_REMOVED lines=10> */
.L_x_309:
[----:B------:R-:W-:Y:S05]  /*a980*/  BSYNC B1 ;  /* 0x0000000000017941 */ /* 0x000fea0003800000 */
.L_x_308:
[----:B------:R-:W-:Y:S01]  /*a990*/  @!P4 IMAD R35, R35, R17, R2 ;  /* 0x000000112323c224 */ /* 0x000fe200078e0202 */
[----:B------:R-:W-:Y:S04]  /*a9a0*/  BSSY B1, `(.L_x_310) ;  /* 0x0000006000017945 */ /* 0x000fe80003800000 */
[----:B------:R0:W-:Y:S01]  /*a9b0*/  @!P4 STG.E.U8 desc[UR36][R8.64+0x11], R35 ;  /* 0x000011230800c986 */ /* 0x0001e2000c101124 */
[----:B------:R-:W-:Y:S05]  /*a9c0*/  @P3 BRA `(.L_x_311) ;  /* 0x00000000000c3947 */ /* 0x000fea0003800000 */
[----:B------:R-:W0:Y:S02]  /*a9d0*/  LDG.E.U8 R16, desc[UR36][R14.64+0x18] ;  /* 0x000018240e107981 */ /* 0x000e24000c1e1100 */
[----:B0-----:R-:W-:-:S05]  /*a9e0*/  PRMT R3, R16, 0x8880, RZ ;  /* 0x0000888010037816 */ /* 0x001fca00000000ff */
[----:B------:R-:W-:-:S07]  /*a9f0*/  IMAD R2, R3, R18, RZ ;  /* 0x0000001203027224 */ /* 0x000fce00078e02ff */
.L_x_311:
[----:B------:R-:W-:Y:S05]  /*aa00*/  BSYNC B1 ;  /* 0x0000000000017941 */ /* 0x000fea0003800000 */
.L_x_310:
[----:B0-----:R-:W-:Y:S01]  /*aa10*/  @!P3 IMAD R3, R36, R17, R2 ;  /* 0x000000112403b224 */ /* 0x001fe200078e0202 */
[----:B------:R-:W-:Y:S04]  /*aa20*/  BSSY B1, `(.L_x_312) ;  /* 0x0000006000017945 */ /* 0x000fe80003800000 */
[----:B------:R0:W-:Y:S01]  /*aa30*/  @!P3 STG.E.U8 desc[UR36][R6.64+0x18], R3 ;  /* 0x000018030600b986 */ /* 0x0001e2000c101124 */
[----:B------:R-:W-:Y:S05]  /*aa40*/  @P5 BRA `(.L_x_313) ;  /* 0x00000000000c5947 */ /* 0x000fea0003800000 */
[----:B------:R-:W0:Y:S02]  /*aa50*/  LDG.E.U8 R16, desc[UR36][R14.64+0x19] ;  /* 0x000019240e107981 */ /* 0x000e24000c1e1100 */
[----:B0-----:R-:W-:-:S05]  /*aa60*/  PRMT R3, R16, 0x8880, RZ ;  /* 0x0000888010037816 */ /* 0x001fca00000000ff */
[----:B------:R-:W-:-:S07]  /*aa70*/  IMAD R2, R3, R18, RZ ;  /* 0x0000001203027224 */ /* 0x000fce00078e02ff */
.L_x_313:
[----:B------:R-:W-:Y:S05]  /*aa80*/  BSYNC B1 ;  /* 0x0000000000017941 */ /* 0x000fea0003800000 */
.L_x_312:
[----:B------:R-:W-:Y:S01]  /*aa90*/  @!P5 IMAD R37, R37, R17, R2 ;  /* 0x000000112525d224 */ /* 0x000fe200078e0202 */
[----:B------:R-:W-:Y:S04]  /*aaa0*/  BSSY B1, `(.L_x_314) ;  /* 0x0000006000017945 */ /* 0x000fe80003800000 */
[----:B------:R0:W-:Y:S01]  /*aab0*/  @!P5 STG.E.U8 desc[UR36][R6.64+0x19], R37 ;  /* 0x000019250600d986 */ /* 0x0001e2000c101124 */
[----:B------:R-:W-:Y:S05]  /*aac0*/  @P6 BRA `(.L_x_315) ;  /* 0x00000000000c6947 */ /* 0x000fea0003800000 */
[----:B------:R-:W0:Y:S02]  /*aad0*/  LDG.E.U8 R16, desc[UR36][R154.64+0x18] ;  /* 0x000018249a107981 */ /* 0x000e24000c1e1100 */
[----:B0-----:R-:W-:-:S05]  /*aae0*/  PRMT R3, R16, 0x8880, RZ ;  /* 0x0000888010037816 */ /* 0x001fca00000000ff */
[----:B------:R-:W-:-:S07]  /*aaf0*/  IMAD R2, R3, R18, RZ ;  /* 0x0000001203027224 */ /* 0x000fce00078e02ff */
.L_x_315:
[----:B------:R-:W-:Y:S05]  /*ab00*/  BSYNC B1 ;  /* 0x0000000000017941 */ /* 0x000fea0003800000 */
.L_x_314:
[----:B0-----:R-:W-:Y:S01]  /*ab10*/  @!P6 IMAD R3, R38, R17, R2 ;  /* 0x000000112603e224 */ /* 0x001fe200078e0202 */
[----:B------:R-:W-:Y:S04]  /*ab20*/  BSSY B1, `(.L_x_316) ;  /* 0x0000006000017945 */ /* 0x000fe80003800000 */
[----:B------:R0:W-:Y:S01]  /*ab30*/  @!P6 STG.E.U8 desc[UR36][R8.64+0x18], R3 ;  /* 0x000018030800e986 */ /* 0x0001e2000c101124 */
[----:B------:R-:W-:Y:S05]  /*ab40*/  @P1 BRA `(.L_x_317) ;  /* 0x00000000000c1947 */ /* 0x000fea0003800000 */
[----:B------:R-:W0:Y:S02]  /*ab50*/  LDG.E.U8 R16, desc[UR36][R154.64+0x19] ;  /* 0x000019249a107981 */ /* 0x000e24000c1e1100 */
[----:B0-----:R-:W-:-:S05]  /*ab60*/  PRMT R3, R16, 0x8880, RZ ;  /* 0x0000888010037816 */ /* 0x001fca00000000ff */
[----:B------:R-:W-:-:S07]  /*ab70*/  IMAD R2, R3, R18, RZ ;  /* 0x0000001203027224 */ /* 0x000fce00078e02ff */
.L_x_317:
[----:B------:R-:W-:Y:S05]  /*ab80*/  BSYNC B1 ;  /* 0x0000000000017941 */ /* 0x000fea0003800000 */
.L_x_316:
        /* <DEDUP_REMOVED lines=12> */
.L_x_319:
[----:B------:R-:W-:Y:S05]  /*ac50*/  BSYNC B1 ;  /* 0x0000000000017941 */ /* 0x000fea0003800000 */
.L_x_318:
[----:B0-----:R-:W-:Y:S01]  /*ac60*/  @!P4 IMAD R3, R40, R17, R2 ;  /* 0x000000112803c224 */ /* 0x001fe200078e0202 */
[----:B------:R-:W-:Y:S04]  /*ac70*/  BSSY B1, `(.L_x_320) ;  /* 0x0000006000017945 */ /* 0x000fe80003800000 */
[----:B------:R0:W-:Y:S01]  /*ac80*/  @!P4 STG.E.U8 desc[UR36][R6.64+0x20], R3 ;  /* 0x000020030600c986 */ /* 0x0001e2000c101124 */
[----:B------:R-:W-:Y:S05]  /*ac90*/  @P3 BRA `(.L_x_321) ;  /* 0x00000000000c3947 */ /* 0x000fea0003800000 */
[----:B------:R-:W0:Y:S02]  /*aca0*/  LDG.E.U8 R16, desc[UR36][R14.64+0x21] ;  /* 0x000021240e107981 */ /* 0x000e24000c1e1100 */
[----:B0-----:R-:W-:-:S05]  /*acb0*/  PRMT R3, R16, 0x8880, RZ ;  /* 0x0000888010037816 */ /* 0x001fca00000000ff */
[----:B------:R-:W-:-:S07]  /*acc0*/  IMAD R2, R3, R18, RZ ;  /* 0x0000001203027224 */ /* 0x000fce00078e02ff */
.L_x_321:
[----:B------:R-:W-:Y:S05]  /*acd0*/  BSYNC B1 ;  /* 0x0000000000017941 */ /* 0x000fea0003800000 */
.L_x_320:
[----:B------:R-:W-:Y:S01]  /*ace0*/  @!P3 IMAD R41, R41, R17, R2 ;  /* 0x000000112929b224 */ /* 0x000fe200078e0202 */
[----:B------:R-:W-:Y:S04]  /*acf0*/  BSSY B1, `(.L_x_322) ;  /* 0x0000006000017945 */ /* 0x000fe80003800000 */
[----:B------:R0:W-:Y:S01]  /*ad00*/  @!P3 STG.E.U8 desc[UR36][R6.64+0x21], R41 ;  /* 0x000021290600b986 */ /* 0x0001e2000c101124 */
[----:B------:R-:W-:Y:S05]  /*ad10*/  @P5 BRA `(.L_x_323) ;  /* 0x00000000000c5947 */ /* 0x000fea0003800000 */
[----:B------:R-:W0:Y:S02]  /*ad20*/  LDG.E.U8 R16, desc[UR36][R154.64+0x20] ;  /* 0x000020249a107981 */ /* 0x000e24000c1e1100 */
[----:B0-----:R-:W-:-:S05]  /*ad30*/  PRMT R3, R16, 0x8880, RZ ;  /* 0x0000888010037816 */ /* 0x001fca00000000ff */
[----:B------:R-:W-:-:S07]  /*ad40*/  IMAD R2, R3, R18, RZ ;  /* 0x0000001203027224 */ /* 0x000fce00078e02ff */
.L_x_323:
[----:B------:R-:W-:Y:S05]  /*ad50*/  BSYNC B1 ;  /* 0x0000000000017941 */ /* 0x000fea0003800000 */
.L_x_322:
[----:B0-----:R-:W-:Y:S01]  /*ad60*/  @!P5 IMAD R3, R42, R17, R2 ;  /* 0x000000112a03d224 */ /* 0x001fe200078e0202 */
[----:B------:R-:W-:Y:S04]  /*ad70*/  BSSY B1, `(.L_x_324) ;  /* 0x0000006000017945 */ /* 0x000fe80003800000 */
[----:B------:R0:W-:Y:S01]  /*ad80*/  @!P5 STG.E.U8 desc[UR36][R8.64+0x20], R3 ;  /* 0x000020030800d986 */ /* 0x0001e2000c101124 */
[----:B------:R-:W-:Y:S05]  /*ad90*/  @P6 BRA `(.L_x_325) ;  /* 0x00000000000c6947 */ /* 0x000fea0003800000 */
[----:B------:R-:W0:Y:S02]  /*ada0*/  LDG.E.U8 R16, desc[UR36][R154.64+0x21] ;  /* 0x000021249a107981 */ /* 0x000e24000c1e1100 */
[----:B0-----:R-:W-:-:S05]  /*adb0*/  PRMT R3, R16, 0x8880, RZ ;  /* 0x0000888010037816 */ /* 0x001fca00000000ff */
[----:B------:R-:W-:-:S07]  /*adc0*/  IMAD R2, R3, R18, RZ ;  /* 0x0000001203027224 */ /* 0x000fce00078e02ff */
.L_x_325:
[----:B------:R-:W-:Y:S05]  /*add0*/  BSYNC B1 ;  /* 0x0000000000017941 */ /* 0x000fea0003800000 */
.L_x_324:
[----:B------:R-:W-:Y:S01]  /*ade0*/  @!P6 IMAD R43, R43, R17, R2 ;  /* 0x000000112b2be224 */ /* 0x000fe200078e0202 */
[----:B------:R-:W-:Y:S04]  /*adf0*/  BSSY B1, `(.L_x_326) ;  /* 0x0000006000017945 */ /* 0x000fe80003800000 */
[----:B------:R0:W-:Y:S01]  /*ae00*/  @!P6 STG.E.U8 desc[UR36][R8.64+0x21], R43 ;  /* 0x0000212b0800e986 */ /* 0x0001e2000c101124 */
[----:B------:R-:W-:Y:S05]  /*ae10*/  @P1 BRA `(.L_x_327) ;  /* 0x00000000000c1947 */ /* 0x000fea0003800000 */
[----:B------:R-:W0:Y:S02]  /*ae20*/  LDG.E.U8 R16, desc[UR36][R14.64+0x28] ;  /* 0x000028240e107981 */ /* 0x000e24000c1e1100 */
[----:B0-----:R-:W-:-:S05]  /*ae30*/  PRMT R3, R16, 0x8880, RZ ;  /* 0x0000888010037816 */ /* 0x001fca00000000ff */
[----:B------:R-:W-:-:S07]  /*ae40*/  IMAD R2, R3, R18, RZ ;  /* 0x0000001203027224 */ /* 0x000fce00078e02ff */
.L_x_327:
[----:B------:R-:W-:Y:S05]  /*ae50*/  BSYNC B1 ;  /* 0x0000000000017941 */ /* 0x000fea0003800000 */
.L_x_326:
        /* <DEDUP_REMOVED lines=12> */
.L_x_329:
[----:B------:R-:W-:Y:S05]  /*af20*/  BSYNC B1 ;  /* 0x0000000000017941 */ /* 0x000fea0003800000 */
.L_x_328:
[----:B------:R-:W-:Y:S01]  /*af30*/  @!P4 IMAD R45, R45, R17, R2 ;  /* 0x000000112d2dc224 */ /* 0x000fe200078e0202 */
[----:B------:R-:W-:Y:S04]  /*af40*/  BSSY B1, `(.L_x_330) ;  /* 0x0000006000017945 */ /* 0x000fe80003800000 */
[----:B------:R0:W-:Y:S01]  /*af50*/  @!P4 STG.E.U8 desc[UR36][R6.64+0x29], R45 ;  /* 0x0000292d0600c986 */ /* 0x0001e2000c101124 */
[----:B------:R-:W-:Y:S05]  /*af60*/  @P3 BRA `(.L_x_331) ;  /* 0x00000000000c3947 */ /* 0x000fea0003800000 */
[----:B------:R-:W0:Y:S02]  /*af70*/  LDG.E.U8 R16, desc[UR36][R154.64+0x28] ;  /* 0x000028249a107981 */ /* 0x000e24000c1e1100 */
[----:B0-----:R-:W-:-:S05]  /*af80*/  PRMT R3, R16, 0x8880, RZ ;  /* 0x0000888010037816 */ /* 0x001fca00000000ff */
[----:B------:R-:W-:-:S07]  /*af90*/  IMAD R2, R3, R18, RZ ;  /* 0x0000001203027224 */ /* 0x000fce00078e02ff */
.L_x_331:
[----:B------:R-:W-:Y:S05]  /*afa0*/  BSYNC B1 ;  /* 0x0000000000017941 */ /* 0x000fea0003800000 */
.L_x_330:
[----:B0-----:R-:W-:Y:S01]  /*afb0*/  @!P3 IMAD R3, R46, R17, R2 ;  /* 0x000000112e03b224 */ /* 0x001fe200078e0202 */
[----:B------:R-:W-:Y:S04]  /*afc0*/  BSSY B1, `(.L_x_332) ;  /* 0x0000006000017945 */ /* 0x000fe80003800000 */
[----:B------:R0:W-:Y:S01]  /*afd0*/  @!P3 STG.E.U8 desc[UR36][R8.64+0x28], R3 ;  /* 0x000028030800b986 */ /* 0x0001e2000c101124 */
[----:B------:R-:W-:Y:S05]  /*afe0*/  @P5 BRA `(.L_x_333) ;  /* 0x00000000000c5947 */ /* 0x000fea0003800000 */
[----:B------:R-:W0:Y:S02]  /*aff0*/  LDG.E.U8 R16, desc[UR36][R154.64+0x29] ;  /* 0x000029249a107981 */ /* 0x000e24000c1e1100 */
[----:B0-----:R-:W-:-:S05]  /*b000*/  PRMT R3, R16, 0x8880, RZ ;  /* 0x0000888010037816 */ /* 0x001fca00000000ff */
[----:B------:R-:W-:-:S07]  /*b010*/  IMAD R2, R3, R18, RZ ;  /* 0x0000001203027224 */ /* 0x000fce00078e02ff */
.L_x_333:
[----:B------:R-:W-:Y:S05]  /*b020*/  BSYNC B1 ;  /* 0x0000000000017941 */ /* 0x000fea0003800000 */
.L_x_332:
[----:B------:R-:W-:Y:S01]  /*b030*/  @!P5 IMAD R47, R47, R17, R2 ;  /* 0x000000112f2fd224 */ /* 0x000fe200078e0202 */
[----:B------:R-:W-:Y:S04]  /*b040*/  BSSY B1, `(.L_x_334) ;  /* 0x0000006000017945 */ /* 0x000fe80003800000 */
[----:B------:R0:W-:Y:S01]  /*b050*/  @!P5 STG.E.U8 desc[UR36][R8.64+0x29], R47 ;  /* 0x0000292f0800d986 */ /* 0x0001e2000c101124 */
[----:B------:R-:W-:Y:S05]  /*b060*/  @P6 BRA `(.L_x_335) ;  /* 0x00000000000c6947 */ /* 0x000fea0003800000 */
[----:B------:R-:W0:Y:S02]  /*b070*/  LDG.E.U8 R16, desc[UR36][R14.64+0x30] ;  /* 0x000030240e107981 */ /* 0x000e24000c1e1100 */
[----:B0-----:R-:W-:-:S05]  /*b080*/  PRMT R3, R16, 0x8880, RZ ;  /* 0x0000888010037816 */ /* 0x001fca00000000ff */
[----:B------:R-:W-:-:S07]  /*b090*/  IMAD R2, R3, R18, RZ ;  /* 0x0000001203027224 */ /* 0x000fce00078e02ff */
.L_x_335:
[----:B------:R-:W-:Y:S05]  /*b0a0*/  BSYNC B1 ;  /* 0x0000000000017941 */ /* 0x000fea0003800000 */
.L_x_334:
[----:B0-----:R-:W-:Y:S01]  /*b0b0*/  @!P6 IMAD R3, R48, R17, R2 ;  /* 0x000000113003e224 */ /* 0x001fe200078e0202 */
[----:B------:R-:W-:Y:S04]  /*b0c0*/  BSSY B1, `(.L_x_336) ;  /* 0x0000006000017945 */ /* 0x000fe80003800000 */
[----:B------:R0:W-:Y:S01]  /*b0d0*/  @!P6 STG.E.U8 desc[UR36][R6.64+0x30], R3 ;  /* 0x000030030600e986 */ /* 0x0001e2000c101124 */
[----:B------:R-:W-:Y:S05]  /*b0e0*/  @P1 BRA `(.L_x_337) ;  /* 0x00000000000c1947 */ /* 0x000fea0003800000 */
[----:B------:R-:W0:Y:S02]  /*b0f0*/  LDG.E.U8 R16, desc[UR36][R14.64+0x31] ;  /* 0x000031240e107981 */ /* 0x000e24000c1e1100 */
[----:B0-----:R-:W-:-:S05]  /*b100*/  PRMT R3, R16, 0x8880, RZ ;  /* 0x0000888010037816 */ /* 0x001fca00000000ff */
[----:B------:R-:W-:-:S07]  /*b110*/  IMAD R2, R3, R18, RZ ;  /* 0x0000001203027224 */ /* 0x000fce00078e02ff */
.L_x_337:
[----:B------:R-:W-:Y:S05]  /*b120*/  BSYNC B1 ;  /* 0x0000000000017941 */ /* 0x000fea0003800000 */
.L_x_336:
        /* <DEDUP_REMOVED lines=12> */
.L_x_339:
[----:B------:R-:W-:Y:S05]  /*b1f0*/  BSYNC B1 ;  /* 0x0000000000017941 */ /* 0x000fea0003800000 */
.L_x_338:
[----:B0-----:R-:W-:Y:S01]  /*b200*/  @!P4 IMAD R3, R50, R17, R2 ;  /* 0x000000113203c224 */ /* 0x001fe200078e0202 */
[----:B------:R-:W-:Y:S04]  /*b210*/  BSSY B1, `(.L_x_340) ;  /* 0x0000006000017945 */ /* 0x000fe80003800000 */
[----:B------:R0:W-:Y:S01]  /*b220*/  @!P4 STG.E.U8 desc[UR36][R8.64+0x30], R3 ;  /* 0x000030030800c986 */ /* 0x0001e2000c101124 */
[----:B------:R-:W-:Y:S05]  /*b230*/  @P3 BRA `(.L_x_341) ;  /* 0x00000000000c3947 */ /* 0x000fea0003800000 */
[----:B------:R-:W0:Y:S02]  /*b240*/  LDG.E.U8 R16, desc[UR36][R154.64+0x31] ;  /* 0x000031249a107981 */ /* 0x000e24000c1e1100 */
[----:B0-----:R-:W-:-:S05]  /*b250*/  PRMT R3, R16, 0x8880, RZ ;  /* 0x0000888010037816 */ /* 0x001fca00000000ff */
[----:B------:R-:W-:-:S07]  /*b260*/  IMAD R2, R3, R18, RZ ;  /* 0x0000001203027224 */ /* 0x000fce00078e02ff */
.L_x_341:
[----:B------:R-:W-:Y:S05]  /*b270*/  BSYNC B1 ;  /* 0x0000000000017941 */ /* 0x000fea0003800000 */
.L_x_340:
[----:B------:R-:W-:Y:S01]  /*b280*/  @!P3 IMAD R51, R51, R17, R2 ;  /* 0x000000113333b224 */ /* 0x000fe200078e0202 */
[----:B------:R-:W-:Y:S04]  /*b290*/  BSSY B1, `(.L_x_342) ;  /* 0x0000006000017945 */ /* 0x000fe80003800000 */
[----:B------:R0:W-:Y:S01]  /*b2a0*/  @!P3 STG.E.U8 desc[UR36][R8.64+0x31], R51 ;  /* 0x000031330800b986 */ /* 0x0001e2000c101124 */
[----:B------:R-:W-:Y:S05]  /*b2b0*/  @P5 BRA `(.L_x_343) ;  /* 0x00000000000c5947 */ /* 0x000fea0003800000 */
[----:B------:R-:W0:Y:S02]  /*b2c0*/  LDG.E.U8 R16, desc[UR36][R14.64+0x38] ;  /* 0x000038240e107981 */ /* 0x000e24000c1e1100 */
[----:B0-----:R-:W-:-:S05]  /*b2d0*/  PRMT R3, R16, 0x8880, RZ ;  /* 0x0000888010037816 */ /* 0x001fca00000000ff */
[----:B------:R-:W-:-:S07]  /*b2e0*/  IMAD R2, R3, R18, RZ ;  /* 0x0000001203027224 */ /* 0x000fce00078e02ff */
.L_x_343:
[----:B------:R-:W-:Y:S05]  /*b2f0*/  BSYNC B1 ;  /* 0x0000000000017941 */ /* 0x000fea0003800000 */
.L_x_342:
[----:B0-----:R-:W-:Y:S01]  /*b300*/  @!P5 IMAD R3, R52, R17, R2 ;  /* 0x000000113403d224 */ /* 0x001fe200078e0202 */
[----:B------:R-:W-:Y:S04]  /*b310*/  BSSY B1, `(.L_x_344) ;  /* 0x0000006000017945 */ /* 0x000fe80003800000 */
[----:B------:R0:W-:Y:S01]  /*b320*/  @!P5 STG.E.U8 desc[UR36][R6.64+0x38], R3 ;  /* 0x000038030600d986 */ /* 0x0001e2000c101124 */
[----:B------:R-:W-:Y:S05]  /*b330*/  @P6 BRA `(.L_x_345) ;  /* 0x00000000000c6947 */ /* 0x000fea0003800000 */
[----:B------:R-:W0:Y:S02]  /*b340*/  LDG.E.U8 R16, desc[UR36][R14.64+0x39] ;  /* 0x000039240e107981 */ /* 0x000e24000c1e1100 */
[----:B0-----:R-:W-:-:S05]  /*b350*/  PRMT R3, R16, 0x8880, RZ ;  /* 0x0000888010037816 */ /* 0x001fca00000000ff */
[----:B------:R-:W-:-:S07]  /*b360*/  IMAD R2, R3, R18, RZ ;  /* 0x0000001203027224 */ /* 0x000fce00078e02ff */
.L_x_345:
[----:B------:R-:W-:Y:S05]  /*b370*/  BSYNC B1 ;  /* 0x0000000000017941 */ /* 0x000fea0003800000 */
.L_x_344:
[----:B------:R-:W-:Y:S01]  /*b380*/  @!P6 IMAD R53, R53, R17, R2 ;  /* 0x000000113535e224 */ /* 0x000fe200078e0202 */
[----:B------:R-:W-:Y:S04]  /*b390*/  BSSY B1, `(.L_x_346) ;  /* 0x0000006000017945 */ /* 0x000fe80003800000 */
[----:B------:R0:W-:Y:S01]  /*b3a0*/  @!P6 STG.E.U8 desc[UR36][R6.64+0x39], R53 ;  /* 0x000039350600e986 */ /* 0x0001e2000c101124 */
[----:B------:R-:W-:Y:S05]  /*b3b0*/  @P1 BRA `(.L_x_347) ;  /* 0x00000000000c1947 */ /* 0x000fea0003800000 */
[----:B------:R-:W0:Y:S02]  /*b3c0*/  LDG.E.U8 R16, desc[UR36][R154.64+0x38] ;  /* 0x000038249a107981 */ /* 0x000e24000c1e1100 */
[----:B0-----:R-:W-:-:S05]  /*b3d0*/  PRMT R3, R16, 0x8880, RZ ;  /* 0x0000888010037816 */ /* 0x001fca00000000ff */
[----:B------:R-:W-:-:S07]  /*b3e0*/  IMAD R2, R3, R18, RZ ;  /* 0x0000001203027224 */ /* 0x000fce00078e02ff */
.L_x_347:
[----:B------:R-:W-:Y:S05]  /*b3f0*/  BSYNC B1 ;  /* 0x0000000000017941 */ /* 0x000fea0003800000 */
.L_x_346:
        /* <DEDUP_REMOVED lines=12> */
.L_x_349:
[----:B------:R-:W-:Y:S05]  /*b4c0*/  BSYNC B1 ;  /* 0x0000000000017941 */ /* 0x000fea0003800000 */
.L_x_348:
[----:B------:R-:W-:Y:S01]  /*b4d0*/  @!P4 IMAD R55, R55, R17, R2 ;  /* 0x000000113737c224 */ /* 0x000fe200078e0202 */
[----:B------:R-:W-:Y:S04]  /*b4e0*/  BSSY B1, `(.L_x_350) ;  /* 0x0000006000017945 */ /* 0x000fe80003800000 */
[----:B------:R0:W-:Y:S01]  /*b4f0*/  @!P4 STG.E.U8 desc[UR36][R8.64+0x39], R55 ;  /* 0x000039370800c986 */ /* 0x0001e2000c101124 */
[----:B------:R-:W-:Y:S05]  /*b500*/  @P3 BRA `(.L_x_351) ;  /* 0x00000000000c3947 */ /* 0x000fea0003800000 */
[----:B------:R-:W0:Y:S02]  /*b510*/  LDG.E.U8 R16, desc[UR36][R14.64+0x40] ;  /* 0x000040240e107981 */ /* 0x000e24000c1e1100 */
[----:B0-----:R-:W-:-:S05]  /*b520*/  PRMT R3, R16, 0x8880, RZ ;  /* 0x0000888010037816 */ /* 0x001fca00000000ff */
[----:B------:R-:W-:-:S07]  /*b530*/  IMAD R2, R3, R18, RZ ;  /* 0x0000001203027224 */ /* 0x000fce00078e02ff */
.L_x_351:
[----:B------:R-:W-:Y:S05]  /*b540*/  BSYNC B1 ;  /* 0x0000000000017941 */ /* 0x000fea0003800000 */
.L_x_350:
[----:B0-----:R-:W-:Y:S01]  /*b550*/  @!P3 IMAD R3, R56, R17, R2 ;  /* 0x000000113803b224 */ /* 0x001fe200078e0202 */
[----:B------:R-:W-:Y:S04]  /*b560*/  BSSY B1, `(.L_x_352) ;  /* 0x0000006000017945 */ /* 0x000fe80003800000 */
[----:B------:R0:W-:Y:S01]  /*b570*/  @!P3 STG.E.U8 desc[UR36][R6.64+0x40], R3 ;  /* 0x000040030600b986 */ /* 0x0001e2000c101124 */
[----:B------:R-:W-:Y:S05]  /*b580*/  @P5 BRA `(.L_x_353) ;  /* 0x00000000000c5947 */ /* 0x000fea0003800000 */
[----:B------:R-:W0:Y:S02]  /*b590*/  LDG.E.U8 R16, desc[UR36][R14.64+0x41] ;  /* 0x000041240e107981 */ /* 0x000e24000c1e1100 */
[----:B0-----:R-:W-:-:S05]  /*b5a0*/  PRMT R3, R16, 0x8880, RZ ;  /* 0x0000888010037816 */ /* 0x001fca00000000ff */
[----:B------:R-:W-:-:S07]  /*b5b0*/  IMAD R2, R3, R18, RZ ;  /* 0x0000001203027224 */ /* 0x000fce00078e02ff */
.L_x_353:
[----:B------:R-:W-:Y:S05]  /*b5c0*/  BSYNC B1 ;  /* 0x0000000000017941 */ /* 0x000fea0003800000 */
.L_x_352:
[----:B------:R-:W-:Y:S01]  /*b5d0*/  @!P5 IMAD R57, R57, R17, R2 ;  /* 0x000000113939d224 */ /* 0x000fe200078e0202 */
[----:B------:R-:W-:Y:S04]  /*b5e0*/  BSSY B1, `(.L_x_354) ;  /* 0x0000006000017945 */ /* 0x000fe80003800000 */
[----:B------:R0:W-:Y:S01]  /*b5f0*/  @!P5 STG.E.U8 desc[UR36][R6.64+0x41], R57 ;  /* 0x000041390600d986 */ /* 0x0001e2000c101124 */
[----:B------:R-:W-:Y:S05]  /*b600*/  @P6 BRA `(.L_x_355) ;  /* 0x00000000000c6947 */ /* 0x000fea0003800000 */
[----:B------:R-:W0:Y:S02]  /*b610*/  LDG.E.U8 R16, desc[UR36][R154.64+0x40] ;  /* 0x000040249a107981 */ /* 0x000e24000c1e1100 */
[----:B0-----:R-:W-:-:S05]  /*b620*/  PRMT R3, R16, 0x8880, RZ ;  /* 0x0000888010037816 */ /* 0x001fca00000000ff */
[----:B------:R-:W-:-:S07]  /*b630*/  IMAD R2, R3, R18, RZ ;  /* 0x0000001203027224 */ /* 0x000fce00078e02ff */
.L_x_355:
[----:B------:R-:W-:Y:S05]  /*b640*/  BSYNC B1 ;  /* 0x0000000000017941 */ /* 0x000fea0003800000 */
.L_x_354:
[----:B0-----:R-:W-:Y:S01]  /*b650*/  @!P6 IMAD R3, R58, R17, R2 ;  /* 0x000000113a03e224 */ /* 0x001fe200078e0202 */
[----:B------:R-:W-:Y:S04]  /*b660*/  BSSY B1, `(.L_x_356) ;  /* 0x0000006000017945 */ /* 0x000fe80003800000 */
[----:B------:R0:W-:Y:S01]  /*b670*/  @!P6 STG.E.U8 desc[UR36][R8.64+0x40], R3 ;  /* 0x000040030800e986 */ /* 0x0001e2000c101124 */
[----:B------:R-:W-:Y:S05]  /*b680*/  @P1 BRA `(.L_x_357) ;  /* 0x00000000000c1947 */ /* 0x000fea0003800000 */
[----:B------:R-:W0:Y:S02]  /*b690*/  LDG.E.U8 R16, desc[UR36][R154.64+0x41] ;  /* 0x000041249a107981 */ /* 0x000e24000c1e1100 */
[----:B0-----:R-:W-:-:S05]  /*b6a0*/  PRMT R3, R16, 0x8880, RZ ;  /* 0x0000888010037816 */ /* 0x001fca00000000ff */
[----:B------:R-:W-:-:S07]  /*b6b0*/  IMAD R2, R3, R18, RZ ;  /* 0x0000001203027224 */ /* 0x000fce00078e02ff */
.L_x_357:
[----:B------:R-:W-:Y:S05]  /*b6c0*/  BSYNC B1 ;  /* 0x0000000000017941 */ /* 0x000fea0003800000 */
.L_x_356:
        /* <DEDUP_REMOVED lines=12> */
.L_x_359:
[----:B------:R-:W-:Y:S05]  /*b790*/  BSYNC B1 ;  /* 0x0000000000017941 */ /* 0x000fea0003800000 */
.L_x_358:
[----:B0-----:R-:W-:Y:S01]  /*b7a0*/  @!P4 IMAD R3, R60, R17, R2 ;  /* 0x000000113c03c224 */ /* 0x001fe200078e0202 */
[----:B------:R-:W-:Y:S04]  /*b7b0*/  BSSY B1, `(.L_x_360) ;  /* 0x0000006000017945 */ /* 0x000fe80003800000 */
[----:B------:R0:W-:Y:S01]  /*b7c0*/  @!P4 STG.E.U8 desc[UR36][R6.64+0x48], R3 ;  /* 0x000048030600c986 */ /* 0x0001e2000c101124 */
[----:B------:R-:W-:Y:S05]  /*b7d0*/  @P3 BRA `(.L_x_361) ;  /* 0x00000000000c3947 */ /* 0x000fea0003800000 */
[----:B------:R-:W0:Y:S02]  /*b7e0*/  LDG.E.U8 R16, desc[UR36][R14.64+0x49] ;  /* 0x000049240e107981 */ /* 0x000e24000c1e1100 */
[----:B0-----:R-:W-:-:S05]  /*b7f0*/  PRMT R3, R16, 0x8880, RZ ;  /* 0x0000888010037816 */ /* 0x001fca00000000ff */
[----:B------:R-:W-:-:S07]  /*b800*/  IMAD R2, R3, R18, RZ ;  /* 0x0000001203027224 */ /* 0x000fce00078e02ff */
.L_x_361:
[----:B------:R-:W-:Y:S05]  /*b810*/  BSYNC B1 ;  /* 0x0000000000017941 */ /* 0x000fea0003800000 */
.L_x_360:
[----:B------:R-:W-:Y:S01]  /*b820*/  @!P3 IMAD R61, R61, R17, R2 ;  /* 0x000000113d3db224 */ /* 0x000fe200078e0202 */
[----:B------:R-:W-:Y:S04]  /*b830*/  BSSY B1, `(.L_x_362) ;  /* 0x0000006000017945 */ /* 0x000fe80003800000 */
[----:B------:R0:W-:Y:S01]  /*b840*/  @!P3 STG.E.U8 desc[UR36][R6.64+0x49], R61 ;  /* 0x0000493d0600b986 */ /* 0x0001e2000c101124 */
[----:B------:R-:W-:Y:S05]  /*b850*/  @P5 BRA `(.L_x_363) ;  /* 0x00000000000c5947 */ /* 0x000fea0003800000 */
[----:B------:R-:W0:Y:S02]  /*b860*/  LDG.E.U8 R16, desc[UR36][R154.64+0x48] ;  /* 0x000048249a107981 */ /* 0x000e24000c1e1100 */
[----:B0-----:R-:W-:-:S05]  /*b870*/  PRMT R3, R16, 0x8880, RZ ;  /* 0x0000888010037816 */ /* 0x001fca00000000ff */
[----:B------:R-:W-:-:S07]  /*b880*/  IMAD R2, R3, R18, RZ ;  /* 0x0000001203027224 */ /* 0x000fce00078e02ff */
.L_x_363:
[----:B------:R-:W-:Y:S05]  /*b890*/  BSYNC B1 ;  /* 0x0000000000017941 */ /* 0x000fea0003800000 */
.L_x_362:
[----:B0-----:R-:W-:Y:S01]  /*b8a0*/  @!P5 IMAD R3, R62, R17, R2 ;  /* 0x000000113e03d224 */ /* 0x001fe200078e0202 */
[----:B------:R-:W-:Y:S04]  /*b8b0*/  BSSY B1, `(.L_x_364) ;  /* 0x0000006000017945 */ /* 0x000fe80003800000 */
[----:B------:R0:W-:Y:S01]  /*b8c0*/  @!P5 STG.E.U8 desc[UR36][R8.64+0x48], R3 ;  /* 0x000048030800d986 */ /* 0x0001e2000c101124 */
[----:B------:R-:W-:Y:S05]  /*b8d0*/  @P6 BRA `(.L_x_365) ;  /* 0x00000000000c6947 */ /* 0x000fea0003800000 */
[----:B------:R-:W0:Y:S02]  /*b8e0*/  LDG.E.U8 R16, desc[UR36][R154.64+0x49] ;  /* 0x000049249a107981 */ /* 0x000e24000c1e1100 */
[----:B0-----:R-:W-:-:S05]  /*b8f0*/  PRMT R3, R16, 0x8880, RZ ;  /* 0x0000888010037816 */ /* 0x001fca00000000ff */
[----:B------:R-:W-:-:S07]  /*b900*/  IMAD R2, R3, R18, RZ ;  /* 0x0000001203027224 */ /* 0x000fce00078e02ff */
.L_x_365:
[----:B------:R-:W-:Y:S05]  /*b910*/  BSYNC B1 ;  /* 0x0000000000017941 */ /* 0x000fea0003800000 */
.L_x_364:
[----:B------:R-:W-:Y:S01]  /*b920*/  @!P6 IMAD R63, R63, R17, R2 ;  /* 0x000000113f3fe224 */ /* 0x000fe200078e0202 */
[----:B------:R-:W-:Y:S04]  /*b930*/  BSSY B1, `(.L_x_366) ;  /* 0x0000006000017945 */ /* 0x000fe80003800000 */
[----:B------:R0:W-:Y:S01]  /*b940*/  @!P6 STG.E.U8 desc[UR36][R8.64+0x49], R63 ;  /* 0x0000493f0800e986 */ /* 0x0001e2000c101124 */
[----:B------:R-:W-:Y:S05]  /*b950*/  @P1 BRA `(.L_x_367) ;  /* 0x00000000000c1947 */ /* 0x000fea0003800000 */
[----:B------:R-:W0:Y:S02]  /*b960*/  LDG.E.U8 R16, desc[UR36][R14.64+0x50] ;  /* 0x000050240e107981 */ /* 0x000e24000c1e1100 */
[----:B0-----:R-:W-:-:S05]  /*b970*/  PRMT R3, R16, 0x8880, RZ ;  /* 0x0000888010037816 */ /* 0x001fca00000000ff */
[----:B------:R-:W-:-:S07]  /*b980*/  IMAD R2, R3, R18, RZ ;  /* 0x0000001203027224 */ /* 0x000fce00078e02ff */
.L_x_367:
[----:B------:R-:W-:Y:S05]  /*b990*/  BSYNC B1 ;  /* 0x0000000000017941 */ /* 0x000fea0003800000 */
.L_x_366:
        /* <DEDUP_REMOVED lines=12> */
.L_x_369:
[----:B------:R-:W-:Y:S05]  /*ba60*/  BSYNC B1 ;  /* 0x0000000000017941 */ /* 0x000fea0003800000 */
.L_x_368:
[----:B------:R-:W-:Y:S01]  /*ba70*/  @!P4 IMAD R65, R65, R17, R2 ;  /* 0x000000114141c224 */ /* 0x000fe200078e0202 */
[----:B------:R-:W-:Y:S04]  /*ba80*/  BSSY B1, `(.L_x_370) ;  /* 0x0000006000017945 */ /* 0x000fe80003800000 */
[----:B------:R0:W-:Y:S01]  /*ba90*/  @!P4 STG.E.U8 desc[UR36][R6.64+0x51], R65 ;  /* 0x000051410600c986 */ /* 0x0001e2000c101124 */
[----:B------:R-:W-:Y:S05]  /*baa0*/  @P3 BRA `(.L_x_371) ;  /* 0x00000000000c3947 */ /* 0x000fea0003800000 */
[----:B------:R-:W0:Y:S02]  /*bab0*/  LDG.E.U8 R16, desc[UR36][R154.64+0x50] ;  /* 0x000050249a107981 */ /* 0x000e24000c1e1100 */
[----:B0-----:R-:W-:-:S05]  /*bac0*/  PRMT R3, R16, 0x8880, RZ ;  /* 0x0000888010037816 */ /* 0x001fca00000000ff */
[----:B------:R-:W-:-:S07]  /*bad0*/  IMAD R2, R3, R18, RZ ;  /* 0x0000001203027224 */ /* 0x000fce00078e02ff */
.L_x_371:
[----:B------:R-:W-:Y:S05]  /*bae0*/  BSYNC B1 ;  /* 0x0000000000017941 */ /* 0x000fea0003800000 */
.L_x_370:
[----:B0-----:R-:W-:Y:S01]  /*baf0*/  @!P3 IMAD R3, R66, R17, R2 ;  /* 0x000000114203b224 */ /* 0x001fe200078e0202 */
[----:B------:R-:W-:Y:S04]  /*bb00*/  BSSY B1, `(.L_x_372) ;  /* 0x0000006000017945 */ /* 0x000fe80003800000 */
[----:B------:R0:W-:Y:S01]  /*bb10*/  @!P3 STG.E.U8 desc[UR36][R8.64+0x50], R3 ;  /* 0x000050030800b986 */ /* 0x0001e2000c101124 */
[----:B------:R-:W-:Y:S05]  /*bb20*/  @P5 BRA `(.L_x_373) ;  /* 0x00000000000c5947 */ /* 0x000fea0003800000 */
[----:B------:R-:W0:Y:S02]  /*bb30*/  LDG.E.U8 R16, desc[UR36][R154.64+0x51] ;  /* 0x000051249a107981 */ /* 0x000e24000c1e1100 */
[----:B0-----:R-:W-:-:S05]  /*bb40*/  PRMT R3, R16, 0x8880, RZ ;  /* 0x0000888010037816 */ /* 0x001fca00000000ff */
[----:B------:R-:W-:-:S07]  /*bb50*/  IMAD R2, R3, R18, RZ ;  /* 0x0000001203027224 */ /* 0x000fce00078e02ff */
.L_x_373:
[----:B------:R-:W-:Y:S05]  /*bb60*/  BSYNC B1 ;  /* 0x0000000000017941 */ /* 0x000fea0003800000 */
.L_x_372:
[----:B------:R-:W-:Y:S01]  /*bb70*/  @!P5 IMAD R67, R67, R17, R2 ;  /* 0x000000114343d224 */ /* 0x000fe200078e0202 */
[----:B------:R-:W-:Y:S04]  /*bb80*/  BSSY B1, `(.L_x_374) ;  /* 0x0000006000017945 */ /* 0x000fe80003800000 */
[----:B------:R0:W-:Y:S01]  /*bb90*/  @!P5 STG.E.U8 desc[UR36][R8.64+0x51], R67 ;  /* 0x000051430800d986 */ /* 0x0001e2000c101124 */
[----:B------:R-:W-:Y:S05]  /*bba0*/  @P6 BRA `(.L_x_375) ;  /* 0x00000000000c6947 */ /* 0x000fea0003800000 */
[----:B------:R-:W0:Y:S02]  /*bbb0*/  LDG.E.U8 R16, desc[UR36][R14.64+0x58] ;  /* 0x000058240e107981 */ /* 0x000e24000c1e1100 */
[----:B0-----:R-:W-:-:S05]  /*bbc0*/  PRMT R3, R16, 0x8880, RZ ;  /* 0x0000888010037816 */ /* 0x001fca00000000ff */
[----:B------:R-:W-:-:S07]  /*bbd0*/  IMAD R2, R3, R18, RZ ;  /* 0x0000001203027224 */ /* 0x000fce00078e02ff */
.L_x_375:
[----:B------:R-:W-:Y:S05]  /*bbe0*/  BSYNC B1 ;  /* 0x0000000000017941 */ /* 0x000fea0003800000 */
.L_x_374:
[----:B0-----:R-:W-:Y:S01]  /*bbf0*/  @!P6 IMAD R3, R68, R17, R2 ;  /* 0x000000114403e224 */ /* 0x001fe200078e0202 */
[----:B------:R-:W-:Y:S04]  /*bc00*/  BSSY B1, `(.L_x_376) ;  /* 0x0000006000017945 */ /* 0x000fe80003800000 */
[----:B------:R0:W-:Y:S01]  /*bc10*/  @!P6 STG.E.U8 desc[UR36][R6.64+0x58], R3 ;  /* 0x000058030600e986 */ /* 0x0001e2000c101124 */
[----:B------:R-:W-:Y:S05]  /*bc20*/  @P1 BRA `(.L_x_377) ;  /* 0x00000000000c1947 */ /* 0x000fea0003800000 */
[----:B------:R-:W0:Y:S02]  /*bc30*/  LDG.E.U8 R16, desc[UR36][R14.64+0x59] ;  /* 0x000059240e107981 */ /* 0x000e24000c1e1100 */
[----:B0-----:R-:W-:-:S05]  /*bc40*/  PRMT R3, R16, 0x8880, RZ ;  /* 0x0000888010037816 */ /* 0x001fca00000000ff */
[----:B------:R-:W-:-:S07]  /*bc50*/  IMAD R2, R3, R18, RZ ;  /* 0x0000001203027224 */ /* 0x000fce00078e02ff */
.L_x_377:
[----:B------:R-:W-:Y:S05]  /*bc60*/  BSYNC B1 ;  /* 0x0000000000017941 */ /* 0x000fea0003800000 */
.L_x_376:
        /* <DEDUP_REMOVED lines=12> */
.L_x_379:
[----:B------:R-:W-:Y:S05]  /*bd30*/  BSYNC B1 ;  /* 0x0000000000017941 */ /* 0x000fea0003800000 */
.L_x_378:
[----:B0-----:R-:W-:Y:S01]  /*bd40*/  @!P4 IMAD R3, R70, R17, R2 ;  /* 0x000000114603c224 */ /* 0x001fe200078e0202 */
[----:B------:R-:W-:Y:S04]  /*bd50*/  BSSY B1, `(.L_x_380) ;  /* 0x0000006000017945 */ /* 0x000fe80003800000 */
[----:B------:R0:W-:Y:S01]  /*bd60*/  @!P4 STG.E.U8 desc[UR36][R8.64+0x58], R3 ;  /* 0x000058030800c986 */ /* 0x0001e2000c101124 */
[----:B------:R-:W-:Y:S05]  /*bd70*/  @P3 BRA `(.L_x_381) ;  /* 0x00000000000c3947 */ /* 0x000fea0003800000 */
[----:B------:R-:W0:Y:S02]  /*bd80*/  LDG.E.U8 R16, desc[UR36][R154.64+0x59] ;  /* 0x000059249a107981 */ /* 0x000e24000c1e1100 */
[----:B0-----:R-:W-:-:S05]  /*bd90*/  PRMT R3, R16, 0x8880, RZ ;  /* 0x0000888010037816 */ /* 0x001fca00000000ff */
[----:B------:R-:W-:-:S07]  /*bda0*/  IMAD R2, R3, R18, RZ ;  /* 0x0000001203027224 */ /* 0x000fce00078e02ff */
.L_x_381:
[----:B------:R-:W-:Y:S05]  /*bdb0*/  BSYNC B1 ;  /* 0x0000000000017941 */ /* 0x000fea0003800000 */
.L_x_380:
[----:B------:R-:W-:Y:S01]  /*bdc0*/  @!P3 IMAD R71, R71, R17, R2 ;  /* 0x000000114747b224 */ /* 0x000fe200078e0202 */
[----:B------:R-:W-:Y:S04]  /*bdd0*/  BSSY B1, `(.L_x_382) ;  /* 0x0000006000017945 */ /* 0x000fe80003800000 */
[----:B------:R0:W-:Y:S01]  /*bde0*/  @!P3 STG.E.U8 desc[UR36][R8.64+0x59], R71 ;  /* 0x000059470800b986 */ /* 0x0001e2000c101124 */
[----:B------:R-:W-:Y:S05]  /*bdf0*/  @P5 BRA `(.L_x_383) ;  /* 0x00000000000c5947 */ /* 0x000fea0003800000 */
[----:B------:R-:W0:Y:S02]  /*be00*/  LDG.E.U8 R16, desc[UR36][R14.64+0x60] ;  /* 0x000060240e107981 */ /* 0x000e24000c1e1100 */
[----:B0-----:R-:W-:-:S05]  /*be10*/  PRMT R3, R16, 0x8880, RZ ;  /* 0x0000888010037816 */ /* 0x001fca00000000ff */
[----:B------:R-:W-:-:S07]  /*be20*/  IMAD R2, R3, R18, RZ ;  /* 0x0000001203027224 */ /* 0x000fce00078e02ff */
.L_x_383:
[----:B------:R-:W-:Y:S05]  /*be30*/  BSYNC B1 ;  /* 0x0000000000017941 */ /* 0x000fea0003800000 */
.L_x_382:
[----:B0-----:R-:W-:Y:S01]  /*be40*/  @!P5 IMAD R3, R72, R17, R2 ;  /* 0x000000114803d224 */ /* 0x001fe200078e0202 */
[----:B------:R-:W-:Y:S04]  /*be50*/  BSSY B1, `(.L_x_384) ;  /* 0x0000006000017945 */ /* 0x000fe80003800000 */
[----:B------:R0:W-:Y:S01]  /*be60*/  @!P5 STG.E.U8 desc[UR36][R6.64+0x60], R3 ;  /* 0x000060030600d986 */ /* 0x0001e2000c101124 */
[----:B------:R-:W-:Y:S05]  /*be70*/  @P6 BRA `(.L_x_385) ;  /* 0x00000000000c6947 */ /* 0x000fea0003800000 */
[----:B------:R-:W0:Y:S02]  /*be80*/  LDG.E.U8 R16, desc[UR36][R14.64+0x61] ;  /* 0x000061240e107981 */ /* 0x000e24000c1e1100 */
[----:B0-----:R-:W-:-:S05]  /*be90*/  PRMT R3, R16, 0x8880, RZ ;  /* 0x0000888010037816 */ /* 0x001fca00000000ff */
[----:B------:R-:W-:-:S07]  /*bea0*/  IMAD R2, R3, R18, RZ ;  /* 0x0000001203027224 */ /* 0x000fce00078e02ff */
.L_x_385:
[----:B------:R-:W-:Y:S05]  /*beb0*/  BSYNC B1 ;  /* 0x0000000000017941 */ /* 0x000fea0003800000 */
.L_x_384:
[----:B------:R-:W-:Y:S01]  /*bec0*/  @!P6 IMAD R73, R73, R17, R2 ;  /* 0x000000114949e224 */ /* 0x000fe200078e0202 */
[----:B------:R-:W-:Y:S04]  /*bed0*/  BSSY B1, `(.L_x_386) ;  /* 0x0000006000017945 */ /* 0x000fe80003800000 */
[----:B------:R0:W-:Y:S01]  /*bee0*/  @!P6 STG.E.U8 desc[UR36][R6.64+0x61], R73 ;  /* 0x000061490600e986 */ /* 0x0001e2000c101124 */
[----:B------:R-:W-:Y:S05]  /*bef0*/  @P1 BRA `(.L_x_387) ;  /* 0x00000000000c1947 */ /* 0x000fea0003800000 */
[----:B------:R-:W0:Y:S02]  /*bf00*/  LDG.E.U8 R16, desc[UR36][R154.64+0x60] ;  /* 0x000060249a107981 */ /* 0x000e24000c1e1100 */
[----:B0-----:R-:W-:-:S05]  /*bf10*/  PRMT R3, R16, 0x8880, RZ ;  /* 0x0000888010037816 */ /* 0x001fca00000000ff */
[----:B------:R-:W-:-:S07]  /*bf20*/  IMAD R2, R3, R18, RZ ;  /* 0x0000001203027224 */ /* 0x000fce00078e02ff */
.L_x_387:
[----:B------:R-:W-:Y:S05]  /*bf30*/  BSYNC B1 ;  /* 0x0000000000017941 */ /* 0x000fea0003800000 */
.L_x_386:
        /* <DEDUP_REMOVED lines=12> */
.L_x_389:
[----:B------:R-:W-:Y:S05]  /*c000*/  BSYNC B1 ;  /* 0x0000000000017941 */ /* 0x000fea0003800000 */
.L_x_388:
[----:B------:R-:W-:Y:S01]  /*c010*/  @!P4 IMAD R75, R75, R17, R2 ;  /* 0x000000114b4bc224 */ /* 0x000fe200078e0202 */
[----:B------:R-:W-:Y:S04]  /*c020*/  BSSY B1, `(.L_x_390) ;  /* 0x0000006000017945 */ /* 0x000fe80003800000 */
[----:B------:R0:W-:Y:S01]  /*c030*/  @!P4 STG.E.U8 desc[UR36][R8.64+0x61], R75 ;  /* 0x0000614b0800c986 */ /* 0x0001e2000c101124 */
[----:B------:R-:W-:Y:S05]  /*c040*/  @P3 BRA `(.L_x_391) ;  /* 0x00000000000c3947 */ /* 0x000fea0003800000 */
[----:B------:R-:W0:Y:S02]  /*c050*/  LDG.E.U8 R16, desc[UR36][R14.64+0x68] ;  /* 0x000068240e107981 */ /* 0x000e24000c1e1100 */
[----:B0-----:R-:W-:-:S05]  /*c060*/  PRMT R3, R16, 0x8880, RZ ;  /* 0x0000888010037816 */ /* 0x001fca00000000ff */
[----:B------:R-:W-:-:S07]  /*c070*/  IMAD R2, R3, R18, RZ ;  /* 0x0000001203027224 */ /* 0x000fce00078e02ff */
.L_x_391:
[----:B------:R-:W-:Y:S05]  /*c080*/  BSYNC B1 ;  /* 0x0000000000017941 */ /* 0x000fea0003800000 */
.L_x_390:
[----:B0-----:R-:W-:Y:S01]  /*c090*/  @!P3 IMAD R3, R76, R17, R2 ;  /* 0x000000114c03b224 */ /* 0x001fe200078e0202 */
[----:B------:R-:W-:Y:S04]  /*c0a0*/  BSSY B1, `(.L_x_392) ;  /* 0x0000006000017945 */ /* 0x000fe80003800000 */
[----:B------:R0:W-:Y:S01]  /*c0b0*/  @!P3 STG.E.U8 desc[UR36][R6.64+0x68], R3 ;  /* 0x000068030600b986 */ /* 0x0001e2000c101124 */
[----:B------:R-:W-:Y:S05]  /*c0c0*/  @P5 BRA `(.L_x_393) ;  /* 0x00000000000c5947 */ /* 0x000fea0003800000 */
[----:B------:R-:W0:Y:S02]  /*c0d0*/  LDG.E.U8 R16, desc[UR36][R14.64+0x69] ;  /* 0x000069240e107981 */ /* 0x000e24000c1e1100 */
[----:B0-----:R-:W-:-:S05]  /*c0e0*/  PRMT R3, R16, 0x8880, RZ ;  /* 0x0000888010037816 */ /* 0x001fca00000000ff */
[----:B------:R-:W-:-:S07]  /*c0f0*/  IMAD R2, R3, R18, RZ ;  /* 0x0000001203027224 */ /* 0x000fce00078e02ff */
.L_x_393:
[----:B------:R-:W-:Y:S05]  /*c100*/  BSYNC B1 ;  /* 0x0000000000017941 */ /* 0x000fea0003800000 */
.L_x_392:
[----:B------:R-:W-:Y:S01]  /*c110*/  @!P5 IMAD R77, R77, R17, R2 ;  /* 0x000000114d4dd224 */ /* 0x000fe200078e0202 */
[----:B------:R-:W-:Y:S04]  /*c120*/  BSSY B1, `(.L_x_394) ;  /* 0x0000006000017945 */ /* 0x000fe80003800000 */
[----:B------:R0:W-:Y:S01]  /*c130*/  @!P5 STG.E.U8 desc[UR36][R6.64+0x69], R77 ;  /* 0x0000694d0600d986 */ /* 0x0001e2000c101124 */
[----:B------:R-:W-:Y:S05]  /*c140*/  @P6 BRA `(.L_x_395) ;  /* 0x00000000000c6947 */ /* 0x000fea0003800000 */
[----:B------:R-:W0:Y:S02]  /*c150*/  LDG.E.U8 R16, desc[UR36][R154.64+0x68] ;  /* 0x000068249a107981 */ /* 0x000e24000c1e1100 */
[----:B0-----:R-:W-:-:S05]  /*c160*/  PRMT R3, R16, 0x8880, RZ ;  /* 0x0000888010037816 */ /* 0x001fca00000000ff */
[----:B------:R-:W-:-:S07]  /*c170*/  IMAD R2, R3, R18, RZ ;  /* 0x0000001203027224 */ /* 0x000fce00078e02ff */
.L_x_395:
[----:B------:R-:W-:Y:S05]  /*c180*/  BSYNC B1 ;  /* 0x0000000000017941 */ /* 0x000fea0003800000 */
.L_x_394:
[----:B0-----:R-:W-:Y:S01]  /*c190*/  @!P6 IMAD R3, R78, R17, R2 ;  /* 0x000000114e03e224 */ /* 0x001fe200078e0202 */
[----:B------:R-:W-:Y:S04]  /*c1a0*/  BSSY B1, `(.L_x_396) ;  /* 0x0000006000017945 */ /* 0x000fe80003800000 */
[----:B------:R0:W-:Y:S01]  /*c1b0*/  @!P6 STG.E.U8 desc[UR36][R8.64+0x68], R3 ;  /* 0x000068030800e986 */ /* 0x0001e2000c101124 */
[----:B------:R-:W-:Y:S05]  /*c1c0*/  @P1 BRA `(.L_x_397) ;  /* 0x00000000000c1947 */ /* 0x000fea0003800000 */
[----:B------:R-:W0:Y:S02]  /*c1d0*/  LDG.E.U8 R16, desc[UR36][R154.64+0x69] ;  /* 0x000069249a107981 */ /* 0x000e24000c1e1100 */
[----:B0-----:R-:W-:-:S05]  /*c1e0*/  PRMT R3, R16, 0x8880, RZ ;  /* 0x0000888010037816 */ /* 0x001fca00000000ff */
[----:B------:R-:W-:-:S07]  /*c1f0*/  IMAD R2, R3, R18, RZ ;  /* 0x0000001203027224 */ /* 0x000fce00078e02ff */
.L_x_397:
[----:B------:R-:W-:Y:S05]  /*c200*/  BSYNC B1 ;  /* 0x0000000000017941 */ /* 0x000fea0003800000 */
.L_x_396:
        /* <DEDUP_REMOVED lines=12> */
.L_x_399:
[----:B------:R-:W-:Y:S05]  /*c2d0*/  BSYNC B1 ;  /* 0x0000000000017941 */ /* 0x000fea0003800000 */
.L_x_398:
[----:B0-----:R-:W-:Y:S01]  /*c2e0*/  @!P4 IMAD R3, R80, R17, R2 ;  /* 0x000000115003c224 */ /* 0x001fe200078e0202 */
[----:B------:R-:W-:Y:S04]  /*c2f0*/  BSSY B1, `(.L_x_400) ;  /* 0x0000006000017945 */ /* 0x000fe80003800000 */
[----:B------:R0:W-:Y:S01]  /*c300*/  @!P4 STG.E.U8 desc[UR36][R6.64+0x70], R3 ;  /* 0x000070030600c986 */ /* 0x0001e2000c101124 */
[----:B------:R-:W-:Y:S05]  /*c310*/  @P3 BRA `(.L_x_401) ;  /* 0x00000000000c3947 */ /* 0x000fea0003800000 */
[----:B------:R-:W0:Y:S02]  /*c320*/  LDG.E.U8 R16, desc[UR36][R14.64+0x71] ;  /* 0x000071240e107981 */ /* 0x000e24000c1e1100 */
[----:B0-----:R-:W-:-:S05]  /*c330*/  PRMT R3, R16, 0x8880, RZ ;  /* 0x0000888010037816 */ /* 0x001fca00000000ff */
[----:B------:R-:W-:-:S07]  /*c340*/  IMAD R2, R3, R18, RZ ;  /* 0x0000001203027224 */ /* 0x000fce00078e02ff */
.L_x_401:
[----:B------:R-:W-:Y:S05]  /*c350*/  BSYNC B1 ;  /* 0x0000000000017941 */ /* 0x000fea0003800000 */
.L_x_400:
[----:B------:R-:W-:Y:S01]  /*c360*/  @!P3 IMAD R81, R81, R17, R2 ;  /* 0x000000115151b224 */ /* 0x000fe200078e0202 */
[----:B------:R-:W-:Y:S04]  /*c370*/  BSSY B1, `(.L_x_402) ;  /* 0x0000006000017945 */ /* 0x000fe80003800000 */
[----:B------:R0:W-:Y:S01]  /*c380*/  @!P3 STG.E.U8 desc[UR36][R6.64+0x71], R81 ;  /* 0x000071510600b986 */ /* 0x0001e2000c101124 */
[----:B------:R-:W-:Y:S05]  /*c390*/  @P5 BRA `(.L_x_403) ;  /* 0x00000000000c5947 */ /* 0x000fea0003800000 */
[----:B------:R-:W0:Y:S02]  /*c3a0*/  LDG.E.U8 R16, desc[UR36][R154.64+0x70] ;  /* 0x000070249a107981 */ /* 0x000e24000c1e1100 */
[----:B0-----:R-:W-:-:S05]  /*c3b0*/  PRMT R3, R16, 0x8880, RZ ;  /* 0x0000888010037816 */ /* 0x001fca00000000ff */
[----:B------:R-:W-:-:S07]  /*c3c0*/  IMAD R2, R3, R18, RZ ;  /* 0x0000001203027224 */ /* 0x000fce00078e02ff */
.L_x_403:
[----:B------:R-:W-:Y:S05]  /*c3d0*/  BSYNC B1 ;  /* 0x0000000000017941 */ /* 0x000fea0003800000 */
.L_x_402:
[----:B0-----:R-:W-:Y:S01]  /*c3e0*/  @!P5 IMAD R3, R82, R17, R2 ;  /* 0x000000115203d224 */ /* 0x001fe200078e0202 */
[----:B------:R-:W-:Y:S04]  /*c3f0*/  BSSY B1, `(.L_x_404) ;  /* 0x0000006000017945 */ /* 0x000fe80003800000 */
[----:B------:R0:W-:Y:S01]  /*c400*/  @!P5 STG.E.U8 desc[UR36][R8.64+0x70], R3 ;  /* 0x000070030800d986 */ /* 0x0001e2000c101124 */
[----:B------:R-:W-:Y:S05]  /*c410*/  @P6 BRA `(.L_x_405) ;  /* 0x00000000000c6947 */ /* 0x000fea0003800000 */
[----:B------:R-:W0:Y:S02]  /*c420*/  LDG.E.U8 R16, desc[UR36][R154.64+0x71] ;  /* 0x000071249a107981 */ /* 0x000e24000c1e1100 */
[----:B0-----:R-:W-:-:S05]  /*c430*/  PRMT R3, R16, 0x8880, RZ ;  /* 0x0000888010037816 */ /* 0x001fca00000000ff */
[----:B------:R-:W-:-:S07]  /*c440*/  IMAD R2, R3, R18, RZ ;  /* 0x0000001203027224 */ /* 0x000fce00078e02ff */
.L_x_405:
[----:B------:R-:W-:Y:S05]  /*c450*/  BSYNC B1 ;  /* 0x0000000000017941 */ /* 0x000fea0003800000 */
.L_x_404:
[----:B------:R-:W-:Y:S01]  /*c460*/  @!P6 IMAD R83, R83, R17, R2 ;  /* 0x000000115353e224 */ /* 0x000fe200078e0202 */
[----:B------:R-:W-:Y:S04]  /*c470*/  BSSY B1, `(.L_x_406) ;  /* 0x0000006000017945 */ /* 0x000fe80003800000 */
[----:B------:R0:W-:Y:S01]  /*c480*/  @!P6 STG.E.U8 desc[UR36][R8.64+0x71], R83 ;  /* 0x000071530800e986 */ /* 0x0001e2000c101124 */
[----:B------:R-:W-:Y:S05]  /*c490*/  @P1 BRA `(.L_x_407) ;  /* 0x00000000000c1947 */ /* 0x000fea0003800000 */
[----:B------:R-:W0:Y:S02]  /*c4a0*/  LDG.E.U8 R16, desc[UR36][R14.64+0x78] ;  /* 0x000078240e107981 */ /* 0x000e24000c1e1100 */
[----:B0-----:R-:W-:-:S05]  /*c4b0*/  PRMT R3, R16, 0x8880, RZ ;  /* 0x0000888010037816 */ /* 0x001fca00000000ff */
[----:B------:R-:W-:-:S07]  /*c4c0*/  IMAD R2, R3, R18, RZ ;  /* 0x0000001203027224 */ /* 0x000fce00078e02ff */
.L_x_407:
[----:B------:R-:W-:Y:S05]  /*c4d0*/  BSYNC B1 ;  /* 0x0000000000017941 */ /* 0x000fea0003800000 */
.L_x_406:
        /* <DEDUP_REMOVED lines=12> */
.L_x_409:
[----:B------:R-:W-:Y:S05]  /*c5a0*/  BSYNC B1 ;  /* 0x0000000000017941 */ /* 0x000fea0003800000 */
.L_x_408:
[----:B------:R-:W-:Y:S01]  /*c5b0*/  @!P4 IMAD R85, R85, R17, R2 ;  /* 0x000000115555c224 */ /* 0x000fe200078e0202 */
[----:B------:R-:W-:Y:S04]  /*c5c0*/  BSSY B1, `(.L_x_410) ;  /* 0x0000006000017945 */ /* 0x000fe80003800000 */
[----:B------:R0:W-:Y:S01]  /*c5d0*/  @!P4 STG.E.U8 desc[UR36][R6.64+0x79], R85 ;  /* 0x000079550600c986 */ /* 0x0001e2000c101124 */
[----:B------:R-:W-:Y:S05]  /*c5e0*/  @P3 BRA `(.L_x_411) ;  /* 0x00000000000c3947 */ /* 0x000fea0003800000 */
[----:B------:R-:W0:Y:S02]  /*c5f0*/  LDG.E.U8 R16, desc[UR36][R154.64+0x78] ;  /* 0x000078249a107981 */ /* 0x000e24000c1e1100 */
[----:B0-----:R-:W-:-:S05]  /*c600*/  PRMT R3, R16, 0x8880, RZ ;  /* 0x0000888010037816 */ /* 0x001fca00000000ff */
[----:B------:R-:W-:-:S07]  /*c610*/  IMAD R2, R3, R18, RZ ;  /* 0x0000001203027224 */ /* 0x000fce00078e02ff */
.L_x_411:
[----:B------:R-:W-:Y:S05]  /*c620*/  BSYNC B1 ;  /* 0x0000000000017941 */ /* 0x000fea0003800000 */
.L_x_410:
[----:B0-----:R-:W-:Y:S01]  /*c630*/  @!P3 IMAD R3, R86, R17, R2 ;  /* 0x000000115603b224 */ /* 0x001fe200078e0202 */
[----:B------:R-:W-:Y:S04]  /*c640*/  BSSY B1, `(.L_x_412) ;  /* 0x0000006000017945 */ /* 0x000fe80003800000 */
[----:B------:R0:W-:Y:S01]  /*c650*/  @!P3 STG.E.U8 desc[UR36][R8.64+0x78], R3 ;  /* 0x000078030800b986 */ /* 0x0001e2000c101124 */
[----:B------:R-:W-:Y:S05]  /*c660*/  @P5 BRA `(.L_x_413) ;  /* 0x00000000000c5947 */ /* 0x000fea0003800000 */
[----:B------:R-:W0:Y:S02]  /*c670*/  LDG.E.U8 R16, desc[UR36][R154.64+0x79] ;  /* 0x000079249a107981 */ /* 0x000e24000c1e1100 */
[----:B0-----:R-:W-:-:S05]  /*c680*/  PRMT R3, R16, 0x8880, RZ ;  /* 0x0000888010037816 */ /* 0x001fca00000000ff */
[----:B------:R-:W-:-:S07]  /*c690*/  IMAD R2, R3, R18, RZ ;  /* 0x0000001203027224 */ /* 0x000fce00078e02ff */
.L_x_413:
[----:B------:R-:W-:Y:S05]  /*c6a0*/  BSYNC B1 ;  /* 0x0000000000017941 */ /* 0x000fea0003800000 */
.L_x_412:
[----:B------:R-:W-:Y:S01]  /*c6b0*/  @!P5 IMAD R87, R87, R17, R2 ;  /* 0x000000115757d224 */ /* 0x000fe200078e0202 */
[----:B------:R-:W-:Y:S04]  /*c6c0*/  BSSY B1, `(.L_x_414) ;  /* 0x0000006000017945 */ /* 0x000fe80003800000 */
[----:B------:R0:W-:Y:S01]  /*c6d0*/  @!P5 STG.E.U8 desc[UR36][R8.64+0x79], R87 ;  /* 0x000079570800d986 */ /* 0x0001e2000c101124 */
[----:B------:R-:W-:Y:S05]  /*c6e0*/  @P6 BRA `(.L_x_415) ;  /* 0x00000000000c6947 */ /* 0x000fea0003800000 */
[----:B------:R-:W0:Y:S02]  /*c6f0*/  LDG.E.U8 R16, desc[UR36][R14.64+0x80] ;  /* 0x000080240e107981 */ /* 0x000e24000c1e1100 */
[----:B0-----:R-:W-:-:S05]  /*c700*/  PRMT R3, R16, 0x8880, RZ ;  /* 0x0000888010037816 */ /* 0x001fca00000000ff */
[----:B------:R-:W-:-:S07]  /*c710*/  IMAD R2, R3, R18, RZ ;  /* 0x0000001203027224 */ /* 0x000fce00078e02ff */
.L_x_415:
[----:B------:R-:W-:Y:S05]  /*c720*/  BSYNC B1 ;  /* 0x0000000000017941 */ /* 0x000fea0003800000 */
.L_x_414:
[----:B0-----:R-:W-:Y:S01]  /*c730*/  @!P6 IMAD R3, R88, R17, R2 ;  /* 0x000000115803e224 */ /* 0x001fe200078e0202 */
[----:B------:R-:W-:Y:S04]  /*c740*/  BSSY B1, `(.L_x_416) ;  /* 0x0000006000017945 */ /* 0x000fe80003800000 */
[----:B------:R0:W-:Y:S01]  /*c750*/  @!P6 STG.E.U8 desc[UR36][R6.64+0x80], R3 ;  /* 0x000080030600e986 */ /* 0x0001e2000c101124 */
[----:B------:R-:W-:Y:S05]  /*c760*/  @P1 BRA `(.L_x_417) ;  /* 0x00000000000c1947 */ /* 0x000fea0003800000 */
[----:B------:R-:W0:Y:S02]  /*c770*/  LDG.E.U8 R16, desc[UR36][R14.64+0x81] ;  /* 0x000081240e107981 */ /* 0x000e24000c1e1100 */
[----:B0-----:R-:W-:-:S05]  /*c780*/  PRMT R3, R16, 0x8880, RZ ;  /* 0x0000888010037816 */ /* 0x001fca00000000ff */
[----:B------:R-:W-:-:S07]  /*c790*/  IMAD R2, R3, R18, RZ ;  /* 0x0000001203027224 */ /* 0x000fce00078e02ff */
.L_x_417:
[----:B------:R-:W-:Y:S05]  /*c7a0*/  BSYNC B1 ;  /* 0x0000000000017941 */ /* 0x000fea0003800000 */
.L_x_416:
        /* <DEDUP_REMOVED lines=12> */
.L_x_419:
[----:B------:R-:W-:Y:S05]  /*c870*/  BSYNC B1 ;  /* 0x0000000000017941 */ /* 0x000fea0003800000 */
.L_x_418:
[----:B0-----:R-:W-:Y:S01]  /*c880*/  @!P4 IMAD R3, R90, R17, R2 ;  /* 0x000000115a03c224 */ /* 0x001fe200078e0202 */
[----:B------:R-:W-:Y:S04]  /*c890*/  BSSY B1, `(.L_x_420) ;  /* 0x0000006000017945 */ /* 0x000fe80003800000 */
[----:B------:R0:W-:Y:S01]  /*c8a0*/  @!P4 STG.E.U8 desc[UR36][R8.64+0x80], R3 ;  /* 0x000080030800c986 */ /* 0x0001e2000c101124 */
[----:B------:R-:W-:Y:S05]  /*c8b0*/  @P3 BRA `(.L_x_421) ;  /* 0x00000000000c3947 */ /* 0x000fea0003800000 */
[----:B------:R-:W0:Y:S02]  /*c8c0*/  LDG.E.U8 R16, desc[UR36][R154.64+0x81] ;  /* 0x000081249a107981 */ /* 0x000e24000c1e1100 */
[----:B0-----:R-:W-:-:S05]  /*c8d0*/  PRMT R3, R16, 0x8880, RZ ;  /* 0x0000888010037816 */ /* 0x001fca00000000ff */
[----:B------:R-:W-:-:S07]  /*c8e0*/  IMAD R2, R3, R18, RZ ;  /* 0x0000001203027224 */ /* 0x000fce00078e02ff */
.L_x_421:
[----:B------:R-:W-:Y:S05]  /*c8f0*/  BSYNC B1 ;  /* 0x0000000000017941 */ /* 0x000fea0003800000 */
.L_x_420:
[----:B------:R-:W-:Y:S01]  /*c900*/  @!P3 IMAD R91, R91, R17, R2 ;  /* 0x000000115b5bb224 */ /* 0x000fe200078e0202 */
[----:B------:R-:W-:Y:S04]  /*c910*/  BSSY B1, `(.L_x_422) ;  /* 0x0000006000017945 */ /* 0x000fe80003800000 */
[----:B------:R0:W-:Y:S01]  /*c920*/  @!P3 STG.E.U8 desc[UR36][R8.64+0x81], R91 ;  /* 0x0000815b0800b986 */ /* 0x0001e2000c101124 */
[----:B------:R-:W-:Y:S05]  /*c930*/  @P5 BRA `(.L_x_423) ;  /* 0x00000000000c5947 */ /* 0x000fea0003800000 */
[----:B------:R-:W0:Y:S02]  /*c940*/  LDG.E.U8 R16, desc[UR36][R14.64+0x88] ;  /* 0x000088240e107981 */ /* 0x000e24000c1e1100 */
[----:B0-----:R-:W-:-:S05]  /*c950*/  PRMT R3, R16, 0x8880, RZ ;  /* 0x0000888010037816 */ /* 0x001fca00000000ff */
[----:B------:R-:W-:-:S07]  /*c960*/  IMAD R2, R3, R18, RZ ;  /* 0x0000001203027224 */ /* 0x000fce00078e02ff */
.L_x_423:
[----:B------:R-:W-:Y:S05]  /*c970*/  BSYNC B1 ;  /* 0x0000000000017941 */ /* 0x000fea0003800000 */
.L_x_422:
[----:B0-----:R-:W-:Y:S01]  /*c980*/  @!P5 IMAD R3, R92, R17, R2 ;  /* 0x000000115c03d224 */ /* 0x001fe200078e0202 */
[----:B------:R-:W-:Y:S04]  /*c990*/  BSSY B1, `(.L_x_424) ;  /* 0x0000006000017945 */ /* 0x000fe80003800000 */
[----:B------:R0:W-:Y:S01]  /*c9a0*/  @!P5 STG.E.U8 desc[UR36][R6.64+0x88], R3 ;  /* 0x000088030600d986 */ /* 0x0001e2000c101124 */
[----:B------:R-:W-:Y:S05]  /*c9b0*/  @P6 BRA `(.L_x_425) ;  /* 0x00000000000c6947 */ /* 0x000fea0003800000 */
[----:B------:R-:W0:Y:S02]  /*c9c0*/  LDG.E.U8 R16, desc[UR36][R14.64+0x89] ;  /* 0x000089240e107981 */ /* 0x000e24000c1e1100 */
[----:B0-----:R-:W-:-:S05]  /*c9d0*/  PRMT R3, R16, 0x8880, RZ ;  /* 0x0000888010037816 */ /* 0x001fca00000000ff */
[----:B------:R-:W-:-:S07]  /*c9e0*/  IMAD R2, R3, R18, RZ ;  /* 0x0000001203027224 */ /* 0x000fce00078e02ff */
.L_x_425:
[----:B------:R-:W-:Y:S05]  /*c9f0*/  BSYNC B1 ;  /* 0x0000000000017941 */ /* 0x000fea0003800000 */
.L_x_424:
[----:B------:R-:W-:Y:S01]  /*ca00*/  @!P6 IMAD R93, R93, R17, R2 ;  /* 0x000000115d5de224 */ /* 0x000fe200078e0202 */
[----:B------:R-:W-:Y:S04]  /*ca10*/  BSSY B1, `(.L_x_426) ;  /* 0x0000006000017945 */ /* 0x000fe80003800000 */
[----:B------:R0:W-:Y:S01]  /*ca20*/  @!P6 STG.E.U8 desc[UR36][R6.64+0x89], R93 ;  /* 0x0000895d0600e986 */ /* 0x0001e2000c101124 */
[----:B------:R-:W-:Y:S05]  /*ca30*/  @P1 BRA `(.L_x_427) ;  /* 0x00000000000c1947 */ /* 0x000fea0003800000 */
[----:B------:R-:W0:Y:S02]  /*ca40*/  LDG.E.U8 R16, desc[UR36][R154.64+0x88] ;  /* 0x000088249a107981 */ /* 0x000e24000c1e1100 */
[----:B0-----:R-:W-:-:S05]  /*ca50*/  PRMT R3, R16, 0x8880, RZ ;  /* 0x0000888010037816 */ /* 0x001fca00000000ff */
[----:B------:R-:W-:-:S07]  /*ca60*/  IMAD R2, R3, R18, RZ ;  /* 0x0000001203027224 */ /* 0x000fce00078e02ff */
.L_x_427:
[----:B------:R-:W-:Y:S05]  /*ca70*/  BSYNC B1 ;  /* 0x0000000000017941 */ /* 0x000fea0003800000 */
.L_x_426:
        /* <DEDUP_REMOVED lines=12> */
.L_x_429:
[----:B------:R-:W-:Y:S05]  /*cb40*/  BSYNC B1 ;  /* 0x0000000000017941 */ /* 0x000fea0003800000 */
.L_x_428:
[----:B------:R-:W-:Y:S01]  /*cb50*/  @!P4 IMAD R95, R95, R17, R2 ;  /* 0x000000115f5fc224 */ /* 0x000fe200078e0202 */
[----:B------:R-:W-:Y:S04]  /*cb60*/  BSSY B1, `(.L_x_430) ;  /* 0x0000006000017945 */ /* 0x000fe80003800000 */
[----:B------:R0:W-:Y:S01]  /*cb70*/  @!P4 STG.E.U8 desc[UR36][R8.64+0x89], R95 ;  /* 0x0000895f0800c986 */ /* 0x0001e2000c101124 */
[----:B------:R-:W-:Y:S05]  /*cb80*/  @P3 BRA `(.L_x_431) ;  /* 0x00000000000c3947 */ /* 0x000fea0003800000 */
[----:B------:R-:W0:Y:S02]  /*cb90*/  LDG.E.U8 R16, desc[UR36][R14.64+0x90] ;  /* 0x000090240e107981 */ /* 0x000e24000c1e1100 */
[----:B0-----:R-:W-:-:S05]  /*cba0*/  PRMT R3, R16, 0x8880, RZ ;  /* 0x0000888010037816 */ /* 0x001fca00000000ff */
[----:B------:R-:W-:-:S07]  /*cbb0*/  IMAD R2, R3, R18, RZ ;  /* 0x0000001203027224 */ /* 0x000fce00078e02ff */
.L_x_431:
[----:B------:R-:W-:Y:S05]  /*cbc0*/  BSYNC B1 ;  /* 0x0000000000017941 */ /* 0x000fea0003800000 */
.L_x_430:
[----:B0-----:R-:W-:Y:S01]  /*cbd0*/  @!P3 IMAD R3, R96, R17, R2 ;  /* 0x000000116003b224 */ /* 0x001fe200078e0202 */
[----:B------:R-:W-:Y:S04]  /*cbe0*/  BSSY B1, `(.L_x_432) ;  /* 0x0000006000017945 */ /* 0x000fe80003800000 */
[----:B------:R0:W-:Y:S01]  /*cbf0*/  @!P3 STG.E.U8 desc[UR36][R6.64+0x90], R3 ;  /* 0x000090030600b986 */ /* 0x0001e2000c101124 */
[----:B------:R-:W-:Y:S05]  /*cc00*/  @P5 BRA `(.L_x_433) ;  /* 0x00000000000c5947 */ /* 0x000fea0003800000 */
[----:B------:R-:W0:Y:S02]  /*cc10*/  LDG.E.U8 R16, desc[UR36][R14.64+0x91] ;  /* 0x000091240e107981 */ /* 0x000e24000c1e1100 */
[----:B0-----:R-:W-:-:S05]  /*cc20*/  PRMT R3, R16, 0x8880, RZ ;  /* 0x0000888010037816 */ /* 0x001fca00000000ff */
[----:B------:R-:W-:-:S07]  /*cc30*/  IMAD R2, R3, R18, RZ ;  /* 0x0000001203027224 */ /* 0x000fce00078e02ff */
.L_x_433:
[----:B------:R-:W-:Y:S05]  /*cc40*/  BSYNC B1 ;  /* 0x0000000000017941 */ /* 0x000fea0003800000 */
.L_x_432:
[----:B------:R-:W-:Y:S01]  /*cc50*/  @!P5 IMAD R97, R97, R17, R2 ;  /* 0x000000116161d224 */ /* 0x000fe200078e0202 */
[----:B------:R-:W-:Y:S04]  /*cc60*/  BSSY B1, `(.L_x_434) ;  /* 0x0000006000017945 */ /* 0x000fe80003800000 */
[----:B------:R0:W-:Y:S01]  /*cc70*/  @!P5 STG.E.U8 desc[UR36][R6.64+0x91], R97 ;  /* 0x000091610600d986 */ /* 0x0001e2000c101124 */
[----:B------:R-:W-:Y:S05]  /*cc80*/  @P6 BRA `(.L_x_435) ;  /* 0x00000000000c6947 */ /* 0x000fea0003800000 */
[----:B------:R-:W0:Y:S02]  /*cc90*/  LDG.E.U8 R16, desc[UR36][R154.64+0x90] ;  /* 0x000090249a107981 */ /* 0x000e24000c1e1100 */
[----:B0-----:R-:W-:-:S05]  /*cca0*/  PRMT R3, R16, 0x8880, RZ ;  /* 0x0000888010037816 */ /* 0x001fca00000000ff */
[----:B------:R-:W-:-:S07]  /*ccb0*/  IMAD R2, R3, R18, RZ ;  /* 0x0000001203027224 */ /* 0x000fce00078e02ff */
.L_x_435:
[----:B------:R-:W-:Y:S05]  /*ccc0*/  BSYNC B1 ;  /* 0x0000000000017941 */ /* 0x000fea0003800000 */
.L_x_434:
[----:B0-----:R-:W-:Y:S01]  /*ccd0*/  @!P6 IMAD R3, R98, R17, R2 ;  /* 0x000000116203e224 */ /* 0x001fe200078e0202 */
[----:B------:R-:W-:Y:S04]  /*cce0*/  BSSY B1, `(.L_x_436) ;  /* 0x0000006000017945 */ /* 0x000fe80003800000 */
[----:B------:R0:W-:Y:S01]  /*ccf0*/  @!P6 STG.E.U8 desc[UR36][R8.64+0x90], R3 ;  /* 0x000090030800e986 */ /* 0x0001e2000c101124 */
[----:B------:R-:W-:Y:S05]  /*cd00*/  @P1 BRA `(.L_x_437) ;  /* 0x00000000000c1947 */ /* 0x000fea0003800000 */
[----:B------:R-:W0:Y:S02]  /*cd10*/  LDG.E.U8 R16, desc[UR36][R154.64+0x91] ;  /* 0x000091249a107981 */ /* 0x000e24000c1e1100 */
[----:B0-----:R-:W-:-:S05]  /*cd20*/  PRMT R3, R16, 0x8880, RZ ;  /* 0x0000888010037816 */ /* 0x001fca00000000ff */
[----:B------:R-:W-:-:S07]  /*cd30*/  IMAD R2, R3, R18, RZ ;  /* 0x0000001203027224 */ /* 0x000fce00078e02ff */
.L_x_437:
[----:B------:R-:W-:Y:S05]  /*cd40*/  BSYNC B1 ;  /* 0x0000000000017941 */ /* 0x000fea0003800000 */
.L_x_436:
        /* <DEDUP_REMOVED lines=12> */
.L_x_439:
[----:B------:R-:W-:Y:S05]  /*ce10*/  BSYNC B1 ;  /* 0x0000000000017941 */ /* 0x000fea0003800000 */
.L_x_438:
[----:B0-----:R-:W-:Y:S01]  /*ce20*/  @!P4 IMAD R3, R100, R17, R2 ;  /* 0x000000116403c224 */ /* 0x001fe200078e0202 */
[----:B------:R-:W-:Y:S04]  /*ce30*/  BSSY B1, `(.L_x_440) ;  /* 0x0000006000017945 */ /* 0x000fe80003800000 */
[----:B------:R0:W-:Y:S01]  /*ce40*/  @!P4 STG.E.U8 desc[UR36][R6.64+0x98], R3 ;  /* 0x000098030600c986 */ /* 0x0001e2000c101124 */
[----:B------:R-:W-:Y:S05]  /*ce50*/  @P3 BRA `(.L_x_441) ;  /* 0x00000000000c3947 */ /* 0x000fea0003800000 */
[----:B------:R-:W0:Y:S02]  /*ce60*/  LDG.E.U8 R16, desc[UR36][R14.64+0x99] ;  /* 0x000099240e107981 */ /* 0x000e24000c1e1100 */
[----:B0-----:R-:W-:-:S05]  /*ce70*/  PRMT R3, R16, 0x8880, RZ ;  /* 0x0000888010037816 */ /* 0x001fca00000000ff */
[----:B------:R-:W-:-:S07]  /*ce80*/  IMAD R2, R3, R18, RZ ;  /* 0x0000001203027224 */ /* 0x000fce00078e02ff */
.L_x_441:
[----:B------:R-:W-:Y:S05]  /*ce90*/  BSYNC B1 ;  /* 0x0000000000017941 */ /* 0x000fea0003800000 */
.L_x_440:
[----:B------:R-:W-:Y:S01]  /*cea0*/  @!P3 IMAD R101, R101, R17, R2 ;  /* 0x000000116565b224 */ /* 0x000fe200078e0202 */
[----:B------:R-:W-:Y:S04]  /*ceb0*/  BSSY B1, `(.L_x_442) ;  /* 0x0000006000017945 */ /* 0x000fe80003800000 */
[----:B------:R0:W-:Y:S01]  /*cec0*/  @!P3 STG.E.U8 desc[UR36][R6.64+0x99], R101 ;  /* 0x000099650600b986 */ /* 0x0001e2000c101124 */
[----:B------:R-:W-:Y:S05]  /*ced0*/  @P5 BRA `(.L_x_443) ;  /* 0x00000000000c5947 */ /* 0x000fea0003800000 */
[----:B------:R-:W0:Y:S02]  /*cee0*/  LDG.E.U8 R16, desc[UR36][R154.64+0x98] ;  /* 0x000098249a107981 */ /* 0x000e24000c1e1100 */
[----:B0-----:R-:W-:-:S05]  /*cef0*/  PRMT R3, R16, 0x8880, RZ ;  /* 0x0000888010037816 */ /* 0x001fca00000000ff */
[----:B------:R-:W-:-:S07]  /*cf00*/  IMAD R2, R3, R18, RZ ;  /* 0x0000001203027224 */ /* 0x000fce00078e02ff */
.L_x_443:
[----:B------:R-:W-:Y:S05]  /*cf10*/  BSYNC B1 ;  /* 0x0000000000017941 */ /* 0x000fea0003800000 */
.L_x_442:
[----:B0-----:R-:W-:Y:S01]  /*cf20*/  @!P5 IMAD R3, R102, R17, R2 ;  /* 0x000000116603d224 */ /* 0x001fe200078e0202 */
[----:B------:R-:W-:Y:S04]  /*cf30*/  BSSY B1, `(.L_x_444) ;  /* 0x0000006000017945 */ /* 0x000fe80003800000 */
[----:B------:R0:W-:Y:S01]  /*cf40*/  @!P5 STG.E.U8 desc[UR36][R8.64+0x98], R3 ;  /* 0x000098030800d986 */ /* 0x0001e2000c101124 */
[----:B------:R-:W-:Y:S05]  /*cf50*/  @P6 BRA `(.L_x_445) ;  /* 0x00000000000c6947 */ /* 0x000fea0003800000 */
[----:B------:R-:W0:Y:S02]  /*cf60*/  LDG.E.U8 R16, desc[UR36][R154.64+0x99] ;  /* 0x000099249a107981 */ /* 0x000e24000c1e1100 */
[----:B0-----:R-:W-:-:S05]  /*cf70*/  PRMT R3, R16, 0x8880, RZ ;  /* 0x0000888010037816 */ /* 0x001fca00000000ff */
[----:B------:R-:W-:-:S07]  /*cf80*/  IMAD R2, R3, R18, RZ ;  /* 0x0000001203027224 */ /* 0x000fce00078e02ff */
.L_x_445:
[----:B------:R-:W-:Y:S05]  /*cf90*/  BSYNC B1 ;  /* 0x0000000000017941 */ /* 0x000fea0003800000 */
.L_x_444:
[----:B------:R-:W-:Y:S01]  /*cfa0*/  @!P6 IMAD R103, R103, R17, R2 ;  /* 0x000000116767e224 */ /* 0x000fe200078e0202 */
[----:B------:R-:W-:Y:S04]  /*cfb0*/  BSSY B1, `(.L_x_446) ;  /* 0x0000006000017945 */ /* 0x000fe80003800000 */
[----:B------:R0:W-:Y:S01]  /*cfc0*/  @!P6 STG.E.U8 desc[UR36][R8.64+0x99], R103 ;  /* 0x000099670800e986 */ /* 0x0001e2000c101124 */
[----:B------:R-:W-:Y:S05]  /*cfd0*/  @P1 BRA `(.L_x_447) ;  /* 0x00000000000c1947 */ /* 0x000fea0003800000 */
[----:B------:R-:W0:Y:S02]  /*cfe0*/  LDG.E.U8 R16, desc[UR36][R14.64+0xa0] ;  /* 0x0000a0240e107981 */ /* 0x000e24000c1e1100 */
[----:B0-----:R-:W-:-:S05]  /*cff0*/  PRMT R3, R16, 0x8880, RZ ;  /* 0x0000888010037816 */ /* 0x001fca00000000ff */
[----:B------:R-:W-:-:S07]  /*d000*/  IMAD R2, R3, R18, RZ ;  /* 0x0000001203027224 */ /* 0x000fce00078e02ff */
.L_x_447:
[----:B------:R-:W-:Y:S05]  /*d010*/  BSYNC B1 ;  /* 0x0000000000017941 */ /* 0x000fea0003800000 */
.L_x_446:
        /* <DEDUP_REMOVED lines=12> */
.L_x_449:
[----:B------:R-:W-:Y:S05]  /*d0e0*/  BSYNC B1 ;  /* 0x0000000000017941 */ /* 0x000fea0003800000 */
.L_x_448:
[----:B------:R-:W-:Y:S01]  /*d0f0*/  @!P4 IMAD R105, R105, R17, R2 ;  /* 0x000000116969c224 */ /* 0x000fe200078e0202 */
[----:B------:R-:W-:Y:S04]  /*d100*/  BSSY B1, `(.L_x_450) ;  /* 0x0000006000017945 */ /* 0x000fe80003800000 */
[----:B------:R0:W-:Y:S01]  /*d110*/  @!P4 STG.E.U8 desc[UR36][R6.64+0xa1], R105 ;  /* 0x0000a1690600c986 */ /* 0x0001e2000c101124 */
[----:B------:R-:W-:Y:S05]  /*d120*/  @P3 BRA `(.L_x_451) ;  /* 0x00000000000c3947 */ /* 0x000fea0003800000 */
[----:B------:R-:W0:Y:S02]  /*d130*/  LDG.E.U8 R16, desc[UR36][R154.64+0xa0] ;  /* 0x0000a0249a107981 */ /* 0x000e24000c1e1100 */
[----:B0-----:R-:W-:-:S05]  /*d140*/  PRMT R3, R16, 0x8880, RZ ;  /* 0x0000888010037816 */ /* 0x001fca00000000ff */
[----:B------:R-:W-:-:S07]  /*d150*/  IMAD R2, R3, R18, RZ ;  /* 0x0000001203027224 */ /* 0x000fce00078e02ff */
.L_x_451:
[----:B------:R-:W-:Y:S05]  /*d160*/  BSYNC B1 ;  /* 0x0000000000017941 */ /* 0x000fea0003800000 */
.L_x_450:
[----:B0-----:R-:W-:Y:S01]  /*d170*/  @!P3 IMAD R3, R106, R17, R2 ;  /* 0x000000116a03b224 */ /* 0x001fe200078e0202 */
[----:B------:R-:W-:Y:S04]  /*d180*/  BSSY B1, `(.L_x_452) ;  /* 0x0000006000017945 */ /* 0x000fe80003800000 */
[----:B------:R0:W-:Y:S01]  /*d190*/  @!P3 STG.E.U8 desc[UR36][R8.64+0xa0], R3 ;  /* 0x0000a0030800b986 */ /* 0x0001e2000c101124 */
[----:B------:R-:W-:Y:S05]  /*d1a0*/  @P5 BRA `(.L_x_453) ;  /* 0x00000000000c5947 */ /* 0x000fea0003800000 */
[----:B------:R-:W0:Y:S02]  /*d1b0*/  LDG.E.U8 R16, desc[UR36][R154.64+0xa1] ;  /* 0x0000a1249a107981 */ /* 0x000e24000c1e1100 */
[----:B0-----:R-:W-:-:S05]  /*d1c0*/  PRMT R3, R16, 0x8880, RZ ;  /* 0x0000888010037816 */ /* 0x001fca00000000ff */
[----:B------:R-:W-:-:S07]  /*d1d0*/  IMAD R2, R3, R18, RZ ;  /* 0x0000001203027224 */ /* 0x000fce00078e02ff */
.L_x_453:
[----:B------:R-:W-:Y:S05]  /*d1e0*/  BSYNC B1 ;  /* 0x0000000000017941 */ /* 0x000fea0003800000 */
.L_x_452:
[----:B------:R-:W-:Y:S01]  /*d1f0*/  @!P5 IMAD R107, R107, R17, R2 ;  /* 0x000000116b6bd224 */ /* 0x000fe200078e0202 */
[----:B------:R-:W-:Y:S04]  /*d200*/  BSSY B1, `(.L_x_454) ;  /* 0x0000006000017945 */ /* 0x000fe80003800000 */
[----:B------:R0:W-:Y:S01]  /*d210*/  @!P5 STG.E.U8 desc[UR36][R8.64+0xa1], R107 ;  /* 0x0000a16b0800d986 */ /* 0x0001e2000c101124 */
[----:B------:R-:W-:Y:S05]  /*d220*/  @P6 BRA `(.L_x_455) ;  /* 0x00000000000c6947 */ /* 0x000fea0003800000 */
[----:B------:R-:W0:Y:S02]  /*d230*/  LDG.E.U8 R16, desc[UR36][R14.64+0xa8] ;  /* 0x0000a8240e107981 */ /* 0x000e24000c1e1100 */
[----:B0-----:R-:W-:-:S05]  /*d240*/  PRMT R3, R16, 0x8880, RZ ;  /* 0x0000888010037816 */ /* 0x001fca00000000ff */
[----:B------:R-:W-:-:S07]  /*d250*/  IMAD R2, R3, R18, RZ ;  /* 0x0000001203027224 */ /* 0x000fce00078e02ff */
.L_x_455:
[----:B------:R-:W-:Y:S05]  /*d260*/  BSYNC B1 ;  /* 0x0000000000017941 */ /* 0x000fea0003800000 */
.L_x_454:
[----:B0-----:R-:W-:Y:S01]  /*d270*/  @!P6 IMAD R3, R108, R17, R2 ;  /* 0x000000116c03e224 */ /* 0x001fe200078e0202 */
[----:B------:R-:W-:Y:S04]  /*d280*/  BSSY B1, `(.L_x_456) ;  /* 0x0000006000017945 */ /* 0x000fe80003800000 */
[----:B------:R0:W-:Y:S01]  /*d290*/  @!P6 STG.E.U8 desc[UR36][R6.64+0xa8], R3 ;  /* 0x0000a8030600e986 */ /* 0x0001e2000c101124 */
[----:B------:R-:W-:Y:S05]  /*d2a0*/  @P1 BRA `(.L_x_457) ;  /* 0x00000000000c1947 */ /* 0x000fea0003800000 */
[----:B------:R-:W0:Y:S02]  /*d2b0*/  LDG.E.U8 R16, desc[UR36][R14.64+0xa9] ;  /* 0x0000a9240e107981 */ /* 0x000e24000c1e1100 */
[----:B0-----:R-:W-:-:S05]  /*d2c0*/  PRMT R3, R16, 0x8880, RZ ;  /* 0x0000888010037816 */ /* 0x001fca00000000ff */
[----:B------:R-:W-:-:S07]  /*d2d0*/  IMAD R2, R3, R18, RZ ;  /* 0x0000001203027224 */ /* 0x000fce00078e02ff */
.L_x_457:
[----:B------:R-:W-:Y:S05]  /*d2e0*/  BSYNC B1 ;  /* 0x0000000000017941 */ /* 0x000fea0003800000 */
.L_x_456:
        /* <DEDUP_REMOVED lines=12> */
.L_x_459:
[----:B------:R-:W-:Y:S05]  /*d3b0*/  BSYNC B1 ;  /* 0x0000000000017941 */ /* 0x000fea0003800000 */
.L_x_458:
[----:B0-----:R-:W-:Y:S01]  /*d3c0*/  @!P4 IMAD R3, R110, R17, R2 ;  /* 0x000000116e03c224 */ /* 0x001fe200078e0202 */
[----:B------:R-:W-:Y:S04]  /*d3d0*/  BSSY B1, `(.L_x_460) ;  /* 0x0000006000017945 */ /* 0x000fe80003800000 */
[----:B------:R0:W-:Y:S01]  /*d3e0*/  @!P4 STG.E.U8 desc[UR36][R8.64+0xa8], R3 ;  /* 0x0000a8030800c986 */ /* 0x0001e2000c101124 */
[----:B------:R-:W-:Y:S05]  /*d3f0*/  @P3 BRA `(.L_x_461) ;  /* 0x00000000000c3947 */ /* 0x000fea0003800000 */
[----:B------:R-:W0:Y:S02]  /*d400*/  LDG.E.U8 R16, desc[UR36][R154.64+0xa9] ;  /* 0x0000a9249a107981 */ /* 0x000e24000c1e1100 */
[----:B0-----:R-:W-:-:S05]  /*d410*/  PRMT R3, R16, 0x8880, RZ ;  /* 0x0000888010037816 */ /* 0x001fca00000000ff */
[----:B------:R-:W-:-:S07]  /*d420*/  IMAD R2, R3, R18, RZ ;  /* 0x0000001203027224 */ /* 0x000fce00078e02ff */
.L_x_461:
[----:B------:R-:W-:Y:S05]  /*d430*/  BSYNC B1 ;  /* 0x0000000000017941 */ /* 0x000fea0003800000 */
.L_x_460:
[----:B------:R-:W-:Y:S01]  /*d440*/  @!P3 IMAD R111, R111, R17, R2 ;  /* 0x000000116f6fb224 */ /* 0x000fe200078e0202 */
[----:B------:R-:W-:Y:S04]  /*d450*/  BSSY B1, `(.L_x_462) ;  /* 0x0000006000017945 */ /* 0x000fe80003800000 */
[----:B------:R0:W-:Y:S01]  /*d460*/  @!P3 STG.E.U8 desc[UR36][R8.64+0xa9], R111 ;  /* 0x0000a96f0800b986 */ /* 0x0001e2000c101124 */
[----:B------:R-:W-:Y:S05]  /*d470*/  @P5 BRA `(.L_x_463) ;  /* 0x00000000000c5947 */ /* 0x000fea0003800000 */
[----:B------:R-:W0:Y:S02]  /*d480*/  LDG.E.U8 R16, desc[UR36][R14.64+0xb0] ;  /* 0x0000b0240e107981 */ /* 0x000e24000c1e1100 */
[----:B0-----:R-:W-:-:S05]  /*d490*/  PRMT R3, R16, 0x8880, RZ ;  /* 0x0000888010037816 */ /* 0x001fca00000000ff */
[----:B------:R-:W-:-:S07]  /*d4a0*/  IMAD R2, R3, R18, RZ ;  /* 0x0000001203027224 */ /* 0x000fce00078e02ff */
.L_x_463:
[----:B------:R-:W-:Y:S05]  /*d4b0*/  BSYNC B1 ;  /* 0x0000000000017941 */ /* 0x000fea0003800000 */
.L_x_462:
[----:B0-----:R-:W-:Y:S01]  /*d4c0*/  @!P5 IMAD R3, R112, R17, R2 ;  /* 0x000000117003d224 */ /* 0x001fe200078e0202 */
[----:B------:R-:W-:Y:S04]  /*d4d0*/  BSSY B1, `(.L_x_464) ;  /* 0x0000006000017945 */ /* 0x000fe80003800000 */
[----:B------:R0:W-:Y:S01]  /*d4e0*/  @!P5 STG.E.U8 desc[UR36][R6.64+0xb0], R3 ;  /* 0x0000b0030600d986 */ /* 0x0001e2000c101124 */
[----:B------:R-:W-:Y:S05]  /*d4f0*/  @P6 BRA `(.L_x_465) ;  /* 0x00000000000c6947 */ /* 0x000fea0003800000 */
[----:B------:R-:W0:Y:S02]  /*d500*/  LDG.E.U8 R16, desc[UR36][R14.64+0xb1] ;  /* 0x0000b1240e107981 */ /* 0x000e24000c1e1100 */
[----:B0-----:R-:W-:-:S05]  /*d510*/  PRMT R3, R16, 0x8880, RZ ;  /* 0x0000888010037816 */ /* 0x001fca00000000ff */
[----:B------:R-:W-:-:S07]  /*d520*/  IMAD R2, R3, R18, RZ ;  /* 0x0000001203027224 */ /* 0x000fce00078e02ff */
.L_x_465:
[----:B------:R-:W-:Y:S05]  /*d530*/  BSYNC B1 ;  /* 0x0000000000017941 */ /* 0x000fea0003800000 */
.L_x_464:
[----:B------:R-:W-:Y:S01]  /*d540*/  @!P6 IMAD R113, R113, R17, R2 ;  /* 0x000000117171e224 */ /* 0x000fe200078e0202 */
[----:B------:R-:W-:Y:S04]  /*d550*/  BSSY B1, `(.L_x_466) ;  /* 0x0000006000017945 */ /* 0x000fe80003800000 */
[----:B------:R0:W-:Y:S01]  /*d560*/  @!P6 STG.E.U8 desc[UR36][R6.64+0xb1], R113 ;  /* 0x0000b1710600e986 */ /* 0x0001e2000c101124 */
[----:B------:R-:W-:Y:S05]  /*d570*/  @P1 BRA `(.L_x_467) ;  /* 0x00000000000c1947 */ /* 0x000fea0003800000 */
[----:B------:R-:W0:Y:S02]  /*d580*/  LDG.E.U8 R16, desc[UR36][R154.64+0xb0] ;  /* 0x0000b0249a107981 */ /* 0x000e24000c1e1100 */
[----:B0-----:R-:W-:-:S05]  /*d590*/  PRMT R3, R16, 0x8880, RZ ;  /* 0x0000888010037816 */ /* 0x001fca00000000ff */
[----:B------:R-:W-:-:S07]  /*d5a0*/  IMAD R2, R3, R18, RZ ;  /* 0x0000001203027224 */ /* 0x000fce00078e02ff */
.L_x_467:
[----:B------:R-:W-:Y:S05]  /*d5b0*/  BSYNC B1 ;  /* 0x0000000000017941 */ /* 0x000fea0003800000 */
.L_x_466:
        /* <DEDUP_REMOVED lines=12> */
.L_x_469:
[----:B------:R-:W-:Y:S05]  /*d680*/  BSYNC B1 ;  /* 0x0000000000017941 */ /* 0x000fea0003800000 */
.L_x_468:
[----:B------:R-:W-:Y:S01]  /*d690*/  @!P4 IMAD R115, R115, R17, R2 ;  /* 0x000000117373c224 */ /* 0x000fe200078e0202 */
[----:B------:R-:W-:Y:S04]  /*d6a0*/  BSSY B1, `(.L_x_470) ;  /* 0x0000006000017945 */ /* 0x000fe80003800000 */
[----:B------:R0:W-:Y:S01]  /*d6b0*/  @!P4 STG.E.U8 desc[UR36][R8.64+0xb1], R115 ;  /* 0x0000b1730800c986 */ /* 0x0001e2000c101124 */
[----:B------:R-:W-:Y:S05]  /*d6c0*/  @P3 BRA `(.L_x_471) ;  /* 0x00000000000c3947 */ /* 0x000fea0003800000 */
[----:B------:R-:W0:Y:S02]  /*d6d0*/  LDG.E.U8 R16, desc[UR36][R14.64+0xb8] ;  /* 0x0000b8240e107981 */ /* 0x000e24000c1e1100 */
[----:B0-----:R-:W-:-:S05]  /*d6e0*/  PRMT R3, R16, 0x8880, RZ ;  /* 0x0000888010037816 */ /* 0x001fca00000000ff */
[----:B------:R-:W-:-:S07]  /*d6f0*/  IMAD R2, R3, R18, RZ ;  /* 0x0000001203027224 */ /* 0x000fce00078e02ff */
.L_x_471:
[----:B------:R-:W-:Y:S05]  /*d700*/  BSYNC B1 ;  /* 0x0000000000017941 */ /* 0x000fea0003800000 */
.L_x_470:
[----:B0-----:R-:W-:Y:S01]  /*d710*/  @!P3 IMAD R3, R116, R17, R2 ;  /* 0x000000117403b224 */ /* 0x001fe200078e0202 */
[----:B------:R-:W-:Y:S04]  /*d720*/  BSSY B1, `(.L_x_472) ;  /* 0x0000006000017945 */ /* 0x000fe80003800000 */
[----:B------:R0:W-:Y:S01]  /*d730*/  @!P3 STG.E.U8 desc[UR36][R6.64+0xb8], R3 ;  /* 0x0000b8030600b986 */ /* 0x0001e2000c101124 */
[----:B------:R-:W-:Y:S05]  /*d740*/  @P5 BRA `(.L_x_473) ;  /* 0x00000000000c5947 */ /* 0x000fea0003800000 */
[----:B------:R-:W0:Y:S02]  /*d750*/  LDG.E.U8 R16, desc[UR36][R14.64+0xb9] ;  /* 0x0000b9240e107981 */ /* 0x000e24000c1e1100 */
[----:B0-----:R-:W-:-:S05]  /*d760*/  PRMT R3, R16, 0x8880, RZ ;  /* 0x0000888010037816 */ /* 0x001fca00000000ff */
[----:B------:R-:W-:-:S07]  /*d770*/  IMAD R2, R3, R18, RZ ;  /* 0x0000001203027224 */ /* 0x000fce00078e02ff */
.L_x_473:
[----:B------:R-:W-:Y:S05]  /*d780*/  BSYNC B1 ;  /* 0x0000000000017941 */ /* 0x000fea0003800000 */
.L_x_472:
[----:B------:R-:W-:Y:S01]  /*d790*/  @!P5 IMAD R117, R117, R17, R2 ;  /* 0x000000117575d224 */ /* 0x000fe200078e0202 */
[----:B------:R-:W-:Y:S04]  /*d7a0*/  BSSY B1, `(.L_x_474) ;  /* 0x0000006000017945 */ /* 0x000fe80003800000 */
[----:B------:R0:W-:Y:S01]  /*d7b0*/  @!P5 STG.E.U8 desc[UR36][R6.64+0xb9], R117 ;  /* 0x0000b9750600d986 */ /* 0x0001e2000c101124 */
[----:B------:R-:W-:Y:S05]  /*d7c0*/  @P6 BRA `(.L_x_475) ;  /* 0x00000000000c6947 */ /* 0x000fea0003800000 */
[----:B------:R-:W0:Y:S02]  /*d7d0*/  LDG.E.U8 R16, desc[UR36][R154.64+0xb8] ;  /* 0x0000b8249a107981 */ /* 0x000e24000c1e1100 */
[----:B0-----:R-:W-:-:S05]  /*d7e0*/  PRMT R3, R16, 0x8880, RZ ;  /* 0x0000888010037816 */ /* 0x001fca00000000ff */
[----:B------:R-:W-:-:S07]  /*d7f0*/  IMAD R2, R3, R18, RZ ;  /* 0x0000001203027224 */ /* 0x000fce00078e02ff */
.L_x_475:
[----:B------:R-:W-:Y:S05]  /*d800*/  BSYNC B1 ;  /* 0x0000000000017941 */ /* 0x000fea0003800000 */
.L_x_474:
[----:B0-----:R-:W-:Y:S01]  /*d810*/  @!P6 IMAD R3, R118, R17, R2 ;  /* 0x000000117603e224 */ /* 0x001fe200078e0202 */
[----:B------:R-:W-:Y:S04]  /*d820*/  BSSY B1, `(.L_x_476) ;  /* 0x0000006000017945 */ /* 0x000fe80003800000 */
[----:B------:R0:W-:Y:S01]  /*d830*/  @!P6 STG.E.U8 desc[UR36][R8.64+0xb8], R3 ;  /* 0x0000b8030800e986 */ /* 0x0001e2000c101124 */
[----:B------:R-:W-:Y:S05]  /*d840*/  @P1 BRA `(.L_x_477) ;  /* 0x00000000000c1947 */ /* 0x000fea0003800000 */
[----:B------:R-:W0:Y:S02]  /*d850*/  LDG.E.U8 R16, desc[UR36][R154.64+0xb9] ;  /* 0x0000b9249a107981 */ /* 0x000e24000c1e1100 */
[----:B0-----:R-:W-:-:S05]  /*d860*/  PRMT R3, R16, 0x8880, RZ ;  /* 0x0000888010037816 */ /* 0x001fca00000000ff */
[----:B------:R-:W-:-:S07]  /*d870*/  IMAD R2, R3, R18, RZ ;  /* 0x0000001203027224 */ /* 0x000fce00078e02ff */
.L_x_477:
[----:B------:R-:W-:Y:S05]  /*d880*/  BSYNC B1 ;  /* 0x0000000000017941 */ /* 0x000fea0003800000 */
.L_x_476:
        /* <DEDUP_REMOVED lines=12> */
.L_x_479:
[----:B------:R-:W-:Y:S05]  /*d950*/  BSYNC B1 ;  /* 0x0000000000017941 */ /* 0x000fea0003800000 */
.L_x_478:
[----:B0-----:R-:W-:Y:S01]  /*d960*/  @!P4 IMAD R3, R120, R17, R2 ;  /* 0x000000117803c224 */ /* 0x001fe200078e0202 */
[----:B------:R-:W-:Y:S04]  /*d970*/  BSSY B1, `(.L_x_480) ;  /* 0x0000006000017945 */ /* 0x000fe80003800000 */
[----:B------:R0:W-:Y:S01]  /*d980*/  @!P4 STG.E.U8 desc[UR36][R6.64+0xc0], R3 ;  /* 0x0000c0030600c986 */ /* 0x0001e2000c101124 */
[----:B------:R-:W-:Y:S05]  /*d990*/  @P3 BRA `(.L_x_481) ;  /* 0x00000000000c3947 */ /* 0x000fea0003800000 */
[----:B------:R-:W0:Y:S02]  /*d9a0*/  LDG.E.U8 R16, desc[UR36][R14.64+0xc1] ;  /* 0x0000c1240e107981 */ /* 0x000e24000c1e1100 */
[----:B0-----:R-:W-:-:S05]  /*d9b0*/  PRMT R3, R16, 0x8880, RZ ;  /* 0x0000888010037816 */ /* 0x001fca00000000ff */
[----:B------:R-:W-:-:S07]  /*d9c0*/  IMAD R2, R3, R18, RZ ;  /* 0x0000001203027224 */ /* 0x000fce00078e02ff */
.L_x_481:
[----:B------:R-:W-:Y:S05]  /*d9d0*/  BSYNC B1 ;  /* 0x0000000000017941 */ /* 0x000fea0003800000 */
.L_x_480:
[----:B------:R-:W-:Y:S01]  /*d9e0*/  @!P3 IMAD R121, R121, R17, R2 ;  /* 0x000000117979b224 */ /* 0x000fe200078e0202 */
[----:B------:R-:W-:Y:S04]  /*d9f0*/  BSSY B1, `(.L_x_482) ;  /* 0x0000006000017945 */ /* 0x000fe80003800000 */
[----:B------:R0:W-:Y:S01]  /*da00*/  @!P3 STG.E.U8 desc[UR36][R6.64+0xc1], R121 ;  /* 0x0000c1790600b986 */ /* 0x0001e2000c101124 */
[----:B------:R-:W-:Y:S05]  /*da10*/  @P5 BRA `(.L_x_483) ;  /* 0x00000000000c5947 */ /* 0x000fea0003800000 */
[----:B------:R-:W0:Y:S02]  /*da20*/  LDG.E.U8 R16, desc[UR36][R154.64+0xc0] ;  /* 0x0000c0249a107981 */ /* 0x000e24000c1e1100 */
[----:B0-----:R-:W-:-:S05]  /*da30*/  PRMT R3, R16, 0x8880, RZ ;  /* 0x0000888010037816 */ /* 0x001fca00000000ff */
[----:B------:R-:W-:-:S07]  /*da40*/  IMAD R2, R3, R18, RZ ;  /* 0x0000001203027224 */ /* 0x000fce00078e02ff */
.L_x_483:
[----:B------:R-:W-:Y:S05]  /*da50*/  BSYNC B1 ;  /* 0x0000000000017941 */ /* 0x000fea0003800000 */
.L_x_482:
[----:B0-----:R-:W-:Y:S01]  /*da60*/  @!P5 IMAD R3, R122, R17, R2 ;  /* 0x000000117a03d224 */ /* 0x001fe200078e0202 */
[----:B------:R-:W-:Y:S04]  /*da70*/  BSSY B1, `(.L_x_484) ;  /* 0x0000006000017945 */ /* 0x000fe80003800000 */
[----:B------:R0:W-:Y:S01]  /*da80*/  @!P5 STG.E.U8 desc[UR36][R8.64+0xc0], R3 ;  /* 0x0000c0030800d986 */ /* 0x0001e2000c101124 */
[----:B------:R-:W-:Y:S05]  /*da90*/  @P6 BRA `(.L_x_485) ;  /* 0x00000000000c6947 */ /* 0x000fea0003800000 */
[----:B------:R-:W0:Y:S02]  /*daa0*/  LDG.E.U8 R16, desc[UR36][R154.64+0xc1] ;  /* 0x0000c1249a107981 */ /* 0x000e24000c1e1100 */
[----:B0-----:R-:W-:-:S05]  /*dab0*/  PRMT R3, R16, 0x8880, RZ ;  /* 0x0000888010037816 */ /* 0x001fca00000000ff */
[----:B------:R-:W-:-:S07]  /*dac0*/  IMAD R2, R3, R18, RZ ;  /* 0x0000001203027224 */ /* 0x000fce00078e02ff */
.L_x_485:
[----:B------:R-:W-:Y:S05]  /*dad0*/  BSYNC B1 ;  /* 0x0000000000017941 */ /* 0x000fea0003800000 */
.L_x_484:
[----:B------:R-:W-:Y:S01]  /*dae0*/  @!P6 IMAD R123, R123, R17, R2 ;  /* 0x000000117b7be224 */ /* 0x000fe200078e0202 */
[----:B------:R-:W-:Y:S04]  /*daf0*/  BSSY B1, `(.L_x_486) ;  /* 0x0000006000017945 */ /* 0x000fe80003800000 */
[----:B------:R0:W-:Y:S01]  /*db00*/  @!P6 STG.E.U8 desc[UR36][R8.64+0xc1], R123 ;  /* 0x0000c17b0800e986 */ /* 0x0001e2000c101124 */
[----:B------:R-:W-:Y:S05]  /*db10*/  @P1 BRA `(.L_x_487) ;  /* 0x00000000000c1947 */ /* 0x000fea0003800000 */
[----:B------:R-:W0:Y:S02]  /*db20*/  LDG.E.U8 R16, desc[UR36][R14.64+0xc8] ;  /* 0x0000c8240e107981 */ /* 0x000e24000c1e1100 */
[----:B0-----:R-:W-:-:S05]  /*db30*/  PRMT R3, R16, 0x8880, RZ ;  /* 0x0000888010037816 */ /* 0x001fca00000000ff */
[----:B------:R-:W-:-:S07]  /*db40*/  IMAD R2, R3, R18, RZ ;  /* 0x0000001203027224 */ /* 0x000fce00078e02ff */
.L_x_487:
[----:B------:R-:W-:Y:S05]  /*db50*/  BSYNC B1 ;  /* 0x0000000000017941 */ /* 0x000fea0003800000 */
.L_x_486:
        /* <DEDUP_REMOVED lines=12> */
.L_x_489:
[----:B------:R-:W-:Y:S05]  /*dc20*/  BSYNC B1 ;  /* 0x0000000000017941 */ /* 0x000fea0003800000 */
.L_x_488:
[----:B------:R-:W-:Y:S01]  /*dc30*/  @!P4 IMAD R125, R125, R17, R2 ;  /* 0x000000117d7dc224 */ /* 0x000fe200078e0202 */
[----:B------:R-:W-:Y:S04]  /*dc40*/  BSSY B1, `(.L_x_490) ;  /* 0x0000006000017945 */ /* 0x000fe80003800000 */
[----:B------:R0:W-:Y:S01]  /*dc50*/  @!P4 STG.E.U8 desc[UR36][R6.64+0xc9], R125 ;  /* 0x0000c97d0600c986 */ /* 0x0001e2000c101124 */
[----:B------:R-:W-:Y:S05]  /*dc60*/  @P3 BRA `(.L_x_491) ;  /* 0x00000000000c3947 */ /* 0x000fea0003800000 */
[----:B------:R-:W0:Y:S02]  /*dc70*/  LDG.E.U8 R16, desc[UR36][R154.64+0xc8] ;  /* 0x0000c8249a107981 */ /* 0x000e24000c1e1100 */
[----:B0-----:R-:W-:-:S05]  /*dc80*/  PRMT R3, R16, 0x8880, RZ ;  /* 0x0000888010037816 */ /* 0x001fca00000000ff */
[----:B------:R-:W-:-:S07]  /*dc90*/  IMAD R2, R3, R18, RZ ;  /* 0x0000001203027224 */ /* 0x000fce00078e02ff */
.L_x_491:
[----:B------:R-:W-:Y:S05]  /*dca0*/  BSYNC B1 ;  /* 0x0000000000017941 */ /* 0x000fea0003800000 */
.L_x_490:
[----:B0-----:R-:W-:Y:S01]  /*dcb0*/  @!P3 IMAD R3, R126, R17, R2 ;  /* 0x000000117e03b224 */ /* 0x001fe200078e0202 */
[----:B------:R-:W-:Y:S04]  /*dcc0*/  BSSY B1, `(.L_x_492) ;  /* 0x0000006000017945 */ /* 0x000fe80003800000 */
[----:B------:R0:W-:Y:S01]  /*dcd0*/  @!P3 STG.E.U8 desc[UR36][R8.64+0xc8], R3 ;  /* 0x0000c8030800b986 */ /* 0x0001e2000c101124 */
[----:B------:R-:W-:Y:S05]  /*dce0*/  @P5 BRA `(.L_x_493) ;  /* 0x00000000000c5947 */ /* 0x000fea0003800000 */
[----:B------:R-:W0:Y:S02]  /*dcf0*/  LDG.E.U8 R16, desc[UR36][R154.64+0xc9] ;  /* 0x0000c9249a107981 */ /* 0x000e24000c1e1100 */
[----:B0-----:R-:W-:-:S05]  /*dd00*/  PRMT R3, R16, 0x8880, RZ ;  /* 0x0000888010037816 */ /* 0x001fca00000000ff */
[----:B------:R-:W-:-:S07]  /*dd10*/  IMAD R2, R3, R18, RZ ;  /* 0x0000001203027224 */ /* 0x000fce00078e02ff */
.L_x_493:
[----:B------:R-:W-:Y:S05]  /*dd20*/  BSYNC B1 ;  /* 0x0000000000017941 */ /* 0x000fea0003800000 */
.L_x_492:
[----:B------:R-:W-:Y:S01]  /*dd30*/  @!P5 IMAD R127, R127, R17, R2 ;  /* 0x000000117f7fd224 */ /* 0x000fe200078e0202 */
[----:B------:R-:W-:Y:S04]  /*dd40*/  BSSY B1, `(.L_x_494) ;  /* 0x0000006000017945 */ /* 0x000fe80003800000 */
[----:B------:R0:W-:Y:S01]  /*dd50*/  @!P5 STG.E.U8 desc[UR36][R8.64+0xc9], R127 ;  /* 0x0000c97f0800d986 */ /* 0x0001e2000c101124 */
[----:B------:R-:W-:Y:S05]  /*dd60*/  @P6 BRA `(.L_x_495) ;  /* 0x00000000000c6947 */ /* 0x000fea0003800000 */
[----:B------:R-:W0:Y:S02]  /*dd70*/  LDG.E.U8 R16, desc[UR36][R14.64+0xd0] ;  /* 0x0000d0240e107981 */ /* 0x000e24000c1e1100 */
[----:B0-----:R-:W-:-:S05]  /*dd80*/  PRMT R3, R16, 0x8880, RZ ;  /* 0x0000888010037816 */ /* 0x001fca00000000ff */
[----:B------:R-:W-:-:S07]  /*dd90*/  IMAD R2, R3, R18, RZ ;  /* 0x0000001203027224 */ /* 0x000fce00078e02ff */
.L_x_495:
[----:B------:R-:W-:Y:S05]  /*dda0*/  BSYNC B1 ;  /* 0x0000000000017941 */ /* 0x000fea0003800000 */
.L_x_494:
[----:B0-----:R-:W-:Y:S01]  /*ddb0*/  @!P6 IMAD R3, R128, R17, R2 ;  /* 0x000000118003e224 */ /* 0x001fe200078e0202 */
[----:B------:R-:W-:Y:S04]  /*ddc0*/  BSSY B1, `(.L_x_496) ;  /* 0x0000006000017945 */ /* 0x000fe80003800000 */
[----:B------:R0:W-:Y:S01]  /*ddd0*/  @!P6 STG.E.U8 desc[UR36][R6.64+0xd0], R3 ;  /* 0x0000d0030600e986 */ /* 0x0001e2000c101124 */
[----:B------:R-:W-:Y:S05]  /*dde0*/  @P1 BRA `(.L_x_497) ;  /* 0x00000000000c1947 */ /* 0x000fea0003800000 */
[----:B------:R-:W0:Y:S02]  /*ddf0*/  LDG.E.U8 R16, desc[UR36][R14.64+0xd1] ;  /* 0x0000d1240e107981 */ /* 0x000e24000c1e1100 */
[----:B0-----:R-:W-:-:S05]  /*de00*/  PRMT R3, R16, 0x8880, RZ ;  /* 0x0000888010037816 */ /* 0x001fca00000000ff */
[----:B------:R-:W-:-:S07]  /*de10*/  IMAD R2, R3, R18, RZ ;  /* 0x0000001203027224 */ /* 0x000fce00078e02ff */
.L_x_497:
[----:B------:R-:W-:Y:S05]  /*de20*/  BSYNC B1 ;  /* 0x0000000000017941 */ /* 0x000fea0003800000 */
.L_x_496:
        /* <DEDUP_REMOVED lines=12> */
.L_x_499:
[----:B------:R-:W-:Y:S05]  /*def0*/  BSYNC B1 ;  /* 0x0000000000017941 */ /* 0x000fea0003800000 */
.L_x_498:
[----:B0-----:R-:W-:Y:S01]  /*df00*/  @!P4 IMAD R3, R130, R17, R2 ;  /* 0x000000118203c224 */ /* 0x001fe200078e0202 */
[----:B------:R-:W-:Y:S04]  /*df10*/  BSSY B1, `(.L_x_500) ;  /* 0x0000006000017945 */ /* 0x000fe80003800000 */
[----:B------:R0:W-:Y:S01]  /*df20*/  @!P4 STG.E.U8 desc[UR36][R8.64+0xd0], R3 ;  /* 0x0000d0030800c986 */ /* 0x0001e2000c101124 */
[----:B------:R-:W-:Y:S05]  /*df30*/  @P3 BRA `(.L_x_501) ;  /* 0x00000000000c3947 */ /* 0x000fea0003800000 */
[----:B------:R-:W0:Y:S02]  /*df40*/  LDG.E.U8 R16, desc[UR36][R154.64+0xd1] ;  /* 0x0000d1249a107981 */ /* 0x000e24000c1e1100 */
[----:B0-----:R-:W-:-:S05]  /*df50*/  PRMT R3, R16, 0x8880, RZ ;  /* 0x0000888010037816 */ /* 0x001fca00000000ff */
[----:B------:R-:W-:-:S07]  /*df60*/  IMAD R2, R3, R18, RZ ;  /* 0x0000001203027224 */ /* 0x000fce00078e02ff */
.L_x_501:
[----:B------:R-:W-:Y:S05]  /*df70*/  BSYNC B1 ;  /* 0x0000000000017941 */ /* 0x000fea0003800000 */
.L_x_500:
[----:B------:R-:W-:Y:S01]  /*df80*/  @!P3 IMAD R131, R131, R17, R2 ;  /* 0x000000118383b224 */ /* 0x000fe200078e0202 */
[----:B------:R-:W-:Y:S04]  /*df90*/  BSSY B1, `(.L_x_502) ;  /* 0x0000006000017945 */ /* 0x000fe80003800000 */
[----:B------:R0:W-:Y:S01]  /*dfa0*/  @!P3 STG.E.U8 desc[UR36][R8.64+0xd1], R131 ;  /* 0x0000d1830800b986 */ /* 0x0001e2000c101124 */
[----:B------:R-:W-:Y:S05]  /*dfb0*/  @P5 BRA `(.L_x_503) ;  /* 0x00000000000c5947 */ /* 0x000fea0003800000 */
[----:B------:R-:W0:Y:S02]  /*dfc0*/  LDG.E.U8 R16, desc[UR36][R14.64+0xd8] ;  /* 0x0000d8240e107981 */ /* 0x000e24000c1e1100 */
[----:B0-----:R-:W-:-:S05]  /*dfd0*/  PRMT R3, R16, 0x8880, RZ ;  /* 0x0000888010037816 */ /* 0x001fca00000000ff */
[----:B------:R-:W-:-:S07]  /*dfe0*/  IMAD R2, R3, R18, RZ ;  /* 0x0000001203027224 */ /* 0x000fce00078e02ff */
.L_x_503:
[----:B------:R-:W-:Y:S05]  /*dff0*/  BSYNC B1 ;  /* 0x0000000000017941 */ /* 0x000fea0003800000 */
.L_x_502:
[----:B0-----:R-:W-:Y:S01]  /*e000*/  @!P5 IMAD R3, R132, R17, R2 ;  /* 0x000000118403d224 */ /* 0x001fe200078e0202 */
[----:B------:R-:W-:Y:S04]  /*e010*/  BSSY B1, `(.L_x_504) ;  /* 0x0000006000017945 */ /* 0x000fe80003800000 */
[----:B------:R0:W-:Y:S01]  /*e020*/  @!P5 STG.E.U8 desc[UR36][R6.64+0xd8], R3 ;  /* 0x0000d8030600d986 */ /* 0x0001e2000c101124 */
[----:B------:R-:W-:Y:S05]  /*e030*/  @P6 BRA `(.L_x_505) ;  /* 0x00000000000c6947 */ /* 0x000fea0003800000 */
[----:B------:R-:W0:Y:S02]  /*e040*/  LDG.E.U8 R16, desc[UR36][R14.64+0xd9] ;  /* 0x0000d9240e107981 */ /* 0x000e24000c1e1100 */
[----:B0-----:R-:W-:-:S05]  /*e050*/  PRMT R3, R16, 0x8880, RZ ;  /* 0x0000888010037816 */ /* 0x001fca00000000ff */
[----:B------:R-:W-:-:S07]  /*e060*/  IMAD R2, R3, R18, RZ ;  /* 0x0000001203027224 */ /* 0x000fce00078e02ff */
.L_x_505:
[----:B------:R-:W-:Y:S05]  /*e070*/  BSYNC B1 ;  /* 0x0000000000017941 */ /* 0x000fea0003800000 */
.L_x_504:
[----:B------:R-:W-:Y:S01]  /*e080*/  @!P6 IMAD R133, R133, R17, R2 ;  /* 0x000000118585e224 */ /* 0x000fe200078e0202 */
[----:B------:R-:W-:Y:S04]  /*e090*/  BSSY B1, `(.L_x_506) ;  /* 0x0000006000017945 */ /* 0x000fe80003800000 */
[----:B------:R0:W-:Y:S01]  /*e0a0*/  @!P6 STG.E.U8 desc[UR36][R6.64+0xd9], R133 ;  /* 0x0000d9850600e986 */ /* 0x0001e2000c101124 */
[----:B------:R-:W-:Y:S05]  /*e0b0*/  @P1 BRA `(.L_x_507) ;  /* 0x00000000000c1947 */ /* 0x000fea0003800000 */
[----:B------:R-:W0:Y:S02]  /*e0c0*/  LDG.E.U8 R16, desc[UR36][R154.64+0xd8] ;  /* 0x0000d8249a107981 */ /* 0x000e24000c1e1100 */
[----:B0-----:R-:W-:-:S05]  /*e0d0*/  PRMT R3, R16, 0x8880, RZ ;  /* 0x0000888010037816 */ /* 0x001fca00000000ff */
[----:B------:R-:W-:-:S07]  /*e0e0*/  IMAD R2, R3, R18, RZ ;  /* 0x0000001203027224 */ /* 0x000fce00078e02ff */
.L_x_507:
[----:B------:R-:W-:Y:S05]  /*e0f0*/  BSYNC B1 ;  /* 0x0000000000017941 */ /* 0x000fea0003800000 */
.L_x_506:
        /* <DEDUP_REMOVED lines=12> */
.L_x_509:
[----:B------:R-:W-:Y:S05]  /*e1c0*/  BSYNC B1 ;  /* 0x0000000000017941 */ /* 0x000fea0003800000 */
.L_x_508:
[----:B------:R-:W-:Y:S01]  /*e1d0*/  @!P4 IMAD R135, R135, R17, R2 ;  /* 0x000000118787c224 */ /* 0x000fe200078e0202 */
[----:B------:R-:W-:Y:S04]  /*e1e0*/  BSSY B1, `(.L_x_510) ;  /* 0x0000006000017945 */ /* 0x000fe80003800000 */
[----:B------:R0:W-:Y:S01]  /*e1f0*/  @!P4 STG.E.U8 desc[UR36][R8.64+0xd9], R135 ;  /* 0x0000d9870800c986 */ /* 0x0001e2000c101124 */
[----:B------:R-:W-:Y:S05]  /*e200*/  @P3 BRA `(.L_x_511) ;  /* 0x00000000000c3947 */ /* 0x000fea0003800000 */
[----:B------:R-:W0:Y:S02]  /*e210*/  LDG.E.U8 R16, desc[UR36][R14.64+0xe0] ;  /* 0x0000e0240e107981 */ /* 0x000e24000c1e1100 */
[----:B0-----:R-:W-:-:S05]  /*e220*/  PRMT R3, R16, 0x8880, RZ ;  /* 0x0000888010037816 */ /* 0x001fca00000000ff */
[----:B------:R-:W-:-:S07]  /*e230*/  IMAD R2, R3, R18, RZ ;  /* 0x0000001203027224 */ /* 0x000fce00078e02ff */
.L_x_511:
[----:B------:R-:W-:Y:S05]  /*e240*/  BSYNC B1 ;  /* 0x0000000000017941 */ /* 0x000fea0003800000 */
.L_x_510:
[----:B0-----:R-:W-:Y:S01]  /*e250*/  @!P3 IMAD R3, R136, R17, R2 ;  /* 0x000000118803b224 */ /* 0x001fe200078e0202 */
[----:B------:R-:W-:Y:S04]  /*e260*/  BSSY B1, `(.L_x_512) ;  /* 0x0000006000017945 */ /* 0x000fe80003800000 */
[----:B------:R0:W-:Y:S01]  /*e270*/  @!P3 STG.E.U8 desc[UR36][R6.64+0xe0], R3 ;  /* 0x0000e0030600b986 */ /* 0x0001e2000c101124 */
[----:B------:R-:W-:Y:S05]  /*e280*/  @P5 BRA `(.L_x_513) ;  /* 0x00000000000c5947 */ /* 0x000fea0003800000 */
[----:B------:R-:W0:Y:S02]  /*e290*/  LDG.E.U8 R16, desc[UR36][R14.64+0xe1] ;  /* 0x0000e1240e107981 */ /* 0x000e24000c1e1100 */
[----:B0-----:R-:W-:-:S05]  /*e2a0*/  PRMT R3, R16, 0x8880, RZ ;  /* 0x0000888010037816 */ /* 0x001fca00000000ff */
[----:B------:R-:W-:-:S07]  /*e2b0*/  IMAD R2, R3, R18, RZ ;  /* 0x0000001203027224 */ /* 0x000fce00078e02ff */
.L_x_513:
[----:B------:R-:W-:Y:S05]  /*e2c0*/  BSYNC B1 ;  /* 0x0000000000017941 */ /* 0x000fea0003800000 */
.L_x_512:
[----:B------:R-:W-:Y:S01]  /*e2d0*/  @!P5 IMAD R137, R137, R17, R2 ;  /* 0x000000118989d224 */ /* 0x000fe200078e0202 */
[----:B------:R-:W-:Y:S04]  /*e2e0*/  BSSY B1, `(.L_x_514) ;  /* 0x0000006000017945 */ /* 0x000fe80003800000 */
[----:B------:R0:W-:Y:S01]  /*e2f0*/  @!P5 STG.E.U8 desc[UR36][R6.64+0xe1], R137 ;  /* 0x0000e1890600d986 */ /* 0x0001e2000c101124 */
[----:B------:R-:W-:Y:S05]  /*e300*/  @P6 BRA `(.L_x_515) ;  /* 0x00000000000c6947 */ /* 0x000fea0003800000 */
[----:B------:R-:W0:Y:S02]  /*e310*/  LDG.E.U8 R16, desc[UR36][R154.64+0xe0] ;  /* 0x0000e0249a107981 */ /* 0x000e24000c1e1100 */
[----:B0-----:R-:W-:-:S05]  /*e320*/  PRMT R3, R16, 0x8880, RZ ;  /* 0x0000888010037816 */ /* 0x001fca00000000ff */
[----:B------:R-:W-:-:S07]  /*e330*/  IMAD R2, R3, R18, RZ ;  /* 0x0000001203027224 */ /* 0x000fce00078e02ff */
.L_x_515:
[----:B------:R-:W-:Y:S05]  /*e340*/  BSYNC B1 ;  /* 0x0000000000017941 */ /* 0x000fea0003800000 */
.L_x_514:
[----:B0-----:R-:W-:Y:S01]  /*e350*/  @!P6 IMAD R3, R138, R17, R2 ;  /* 0x000000118a03e224 */ /* 0x001fe200078e0202 */
[----:B------:R-:W-:Y:S04]  /*e360*/  BSSY B1, `(.L_x_516) ;  /* 0x0000006000017945 */ /* 0x000fe80003800000 */
[----:B------:R0:W-:Y:S01]  /*e370*/  @!P6 STG.E.U8 desc[UR36][R8.64+0xe0], R3 ;  /* 0x0000e0030800e986 */ /* 0x0001e2000c101124 */
[----:B------:R-:W-:Y:S05]  /*e380*/  @P1 BRA `(.L_x_517) ;  /* 0x00000000000c1947 */ /* 0x000fea0003800000 */
[----:B------:R-:W0:Y:S02]  /*e390*/  LDG.E.U8 R16, desc[UR36][R154.64+0xe1] ;  /* 0x0000e1249a107981 */ /* 0x000e24000c1e1100 */
[----:B0-----:R-:W-:-:S05]  /*e3a0*/  PRMT R3, R16, 0x8880, RZ ;  /* 0x0000888010037816 */ /* 0x001fca00000000ff */
[----:B------:R-:W-:-:S07]  /*e3b0*/  IMAD R2, R3, R18, RZ ;  /* 0x0000001203027224 */ /* 0x000fce00078e02ff */
.L_x_517:
[----:B------:R-:W-:Y:S05]  /*e3c0*/  BSYNC B1 ;  /* 0x0000000000017941 */ /* 0x000fea0003800000 */
.L_x_516:
        /* <DEDUP_REMOVED lines=12> */
.L_x_519:
[----:B------:R-:W-:Y:S05]  /*e490*/  BSYNC B1 ;  /* 0x0000000000017941 */ /* 0x000fea0003800000 */
.L_x_518:
[----:B0-----:R-:W-:Y:S01]  /*e4a0*/  @!P5 IMAD R3, R140, R17, R2 ;  /* 0x000000118c03d224 */ /* 0x001fe200078e0202 */
[----:B------:R-:W-:Y:S04]  /*e4b0*/  BSSY B1, `(.L_x_520) ;  /* 0x0000006000017945 */ /* 0x000fe80003800000 */
[----:B------:R0:W-:Y:S01]  /*e4c0*/  @!P5 STG.E.U8 desc[UR36][R6.64+0xe8], R3 ;  /* 0x0000e8030600d986 */ /* 0x0001e2000c101124 */
[----:B------:R-:W-:Y:S05]  /*e4d0*/  @P3 BRA `(.L_x_521) ;  /* 0x00000000000c3947 */ /* 0x000fea0003800000 */
[----:B------:R-:W0:Y:S02]  /*e4e0*/  LDG.E.U8 R16, desc[UR36][R14.64+0xe9] ;  /* 0x0000e9240e107981 */ /* 0x000e24000c1e1100 */
[----:B0-----:R-:W-:-:S05]  /*e4f0*/  PRMT R3, R16, 0x8880, RZ ;  /* 0x0000888010037816 */ /* 0x001fca00000000ff */
[----:B------:R-:W-:-:S07]  /*e500*/  IMAD R2, R3, R18, RZ ;  /* 0x0000001203027224 */ /* 0x000fce00078e02ff */
.L_x_521:
[----:B------:R-:W-:Y:S05]  /*e510*/  BSYNC B1 ;  /* 0x0000000000017941 */ /* 0x000fea0003800000 */
.L_x_520:
[----:B------:R-:W-:Y:S01]  /*e520*/  @!P3 IMAD R141, R141, R17, R2 ;  /* 0x000000118d8db224 */ /* 0x000fe200078e0202 */
[----:B------:R-:W-:Y:S04]  /*e530*/  BSSY B1, `(.L_x_522) ;  /* 0x0000006000017945 */ /* 0x000fe80003800000 */
[----:B------:R0:W-:Y:S01]  /*e540*/  @!P3 STG.E.U8 desc[UR36][R6.64+0xe9], R141 ;  /* 0x0000e98d0600b986 */ /* 0x0001e2000c101124 */
[----:B------:R-:W-:Y:S05]  /*e550*/  @P1 BRA `(.L_x_523) ;  /* 0x00000000000c1947 */ /* 0x000fea0003800000 */
[----:B------:R-:W0:Y:S02]  /*e560*/  LDG.E.U8 R16, desc[UR36][R154.64+0xe8] ;  /* 0x0000e8249a107981 */ /* 0x000e24000c1e1100 */
[----:B0-----:R-:W-:-:S05]  /*e570*/  PRMT R3, R16, 0x8880, RZ ;  /* 0x0000888010037816 */ /* 0x001fca00000000ff */
[----:B------:R-:W-:-:S07]  /*e580*/  IMAD R2, R3, R18, RZ ;  /* 0x0000001203027224 */ /* 0x000fce00078e02ff */
.L_x_523:
[----:B------:R-:W-:Y:S05]  /*e590*/  BSYNC B1 ;  /* 0x0000000000017941 */ /* 0x000fea0003800000 */
.L_x_522:
[----:B0-----:R-:W-:Y:S01]  /*e5a0*/  @!P1 IMAD R3, R142, R17, R2 ;  /* 0x000000118e039224 */ /* 0x001fe200078e0202 */
[----:B------:R-:W-:Y:S04]  /*e5b0*/  BSSY B1, `(.L_x_524) ;  /* 0x0000006000017945 */ /* 0x000fe80003800000 */
[----:B------:R0:W-:Y:S01]  /*e5c0*/  @!P1 STG.E.U8 desc[UR36][R8.64+0xe8], R3 ;  /* 0x0000e80308009986 */ /* 0x0001e2000c101124 */
[----:B------:R-:W-:Y:S05]  /*e5d0*/  @P6 BRA `(.L_x_525) ;  /* 0x00000000000c6947 */ /* 0x000fea0003800000 */
[----:B------:R-:W0:Y:S02]  /*e5e0*/  LDG.E.U8 R16, desc[UR36][R154.64+0xe9] ;  /* 0x0000e9249a107981 */ /* 0x000e24000c1e1100 */
[----:B0-----:R-:W-:-:S05]  /*e5f0*/  PRMT R3, R16, 0x8880, RZ ;  /* 0x0000888010037816 */ /* 0x001fca00000000ff */
[----:B------:R-:W-:-:S07]  /*e600*/  IMAD R2, R3, R18, RZ ;  /* 0x0000001203027224 */ /* 0x000fce00078e02ff */
.L_x_525:
[----:B------:R-:W-:Y:S05]  /*e610*/  BSYNC B1 ;  /* 0x0000000000017941 */ /* 0x000fea0003800000 */
.L_x_524:
[----:B------:R-:W-:Y:S01]  /*e620*/  @!P6 IMAD R143, R143, R17, R2 ;  /* 0x000000118f8fe224 */ /* 0x000fe200078e0202 */
[----:B------:R-:W-:Y:S04]  /*e630*/  BSSY B1, `(.L_x_526) ;  /* 0x0000006000017945 */ /* 0x000fe80003800000 */
[----:B------:R0:W-:Y:S01]  /*e640*/  @!P6 STG.E.U8 desc[UR36][R8.64+0xe9], R143 ;  /* 0x0000e98f0800e986 */ /* 0x0001e2000c101124 */
[----:B------:R-:W-:Y:S05]  /*e650*/  @P4 BRA `(.L_x_527) ;  /* 0x00000000000c4947 */ /* 0x000fea0003800000 */
[----:B------:R-:W0:Y:S02]  /*e660*/  LDG.E.U8 R16, desc[UR36][R14.64+0xf0] ;  /* 0x0000f0240e107981 */ /* 0x000e24000c1e1100 */
[----:B0-----:R-:W-:-:S05]  /*e670*/  PRMT R3, R16, 0x8880, RZ ;  /* 0x0000888010037816 */ /* 0x001fca00000000ff */
[----:B------:R-:W-:-:S07]  /*e680*/  IMAD R2, R3, R18, RZ ;  /* 0x0000001203027224 */ /* 0x000fce00078e02ff */
.L_x_527:
[----:B------:R-:W-:Y:S05]  /*e690*/  BSYNC B1 ;  /* 0x0000000000017941 */ /* 0x000fea0003800000 */
.L_x_526:
[----:B------:R-:W-:Y:S01]  /*e6a0*/  ISETP.LT.OR P3, PT, R0, 0xf2, !P2 ;  /* 0x000000f20000780c */ /* 0x000fe20005761670 */
[----:B0-----:R-:W-:Y:S01]  /*e6b0*/  @!P4 IMAD R3, R144, R17, R2 ;  /* 0x000000119003c224 */ /* 0x001fe200078e0202 */
[----:B------:R-:W-:Y:S01]  /*e6c0*/  BSSY B1, `(.L_x_528) ;  /* 0x000000b000017945 */ /* 0x000fe20003800000 */
[C---:B------:R-:W-:Y:S02]  /*e6d0*/  ISETP.LT.OR P1, PT, R0.reuse, 0xf1, !P0 ;  /* 0x000000f10000780c */ /* 0x040fe40004721670 */
[C---:B------:R-:W-:Y:S01]  /*e6e0*/  ISETP.LT.OR P5, PT, R0.reuse, 0xf2, !P0 ;  /* 0x000000f20000780c */ /* 0x040fe200047a1670 */
[----:B------:R0:W-:Y:S01]  /*e6f0*/  @!P4 STG.E.U8 desc[UR36][R6.64+0xf0], R3 ;  /* 0x0000f0030600c986 */ /* 0x0001e2000c101124 */
[C---:B------:R-:W-:Y:S02]  /*e700*/  ISETP.LT.OR P4, PT, R0.reuse, 0xf9, !P2 ;  /* 0x000000f90000780c */ /* 0x040fe40005781670 */
[C---:B------:R-:W-:Y:S02]  /*e710*/  ISETP.LT.OR P2, PT, R0.reuse, 0xfa, !P2 ;  /* 0x000000fa0000780c */ /* 0x040fe40005741670 */
[----:B------:R-:W-:-:S02]  /*e720*/  ISETP.LT.OR P6, PT, R0, 0xf9, !P0 ;  /* 0x000000f90000780c */ /* 0x000fc400047c1670 */
[----:B------:R-:W-:Y:S11]  /*e730*/  @P3 BRA `(.L_x_529) ;  /* 0x00000000000c3947 */ /* 0x000ff60003800000 */
[----:B------:R-:W0:Y:S02]  /*e740*/  LDG.E.U8 R16, desc[UR36][R14.64+0xf1] ;  /* 0x0000f1240e107981 */ /* 0x000e24000c1e1100 */
[----:B0-----:R-:W-:-:S05]  /*e750*/  PRMT R3, R16, 0x8880, RZ ;  /* 0x0000888010037816 */ /* 0x001fca00000000ff */
[----:B------:R-:W-:-:S07]  /*e760*/  IMAD R2, R3, R18, RZ ;  /* 0x0000001203027224 */ /* 0x000fce00078e02ff */
.L_x_529:
[----:B------:R-:W-:Y:S05]  /*e770*/  BSYNC B1 ;  /* 0x0000000000017941 */ /* 0x000fea0003800000 */
.L_x_528:
[----:B------:R-:W-:Y:S01]  /*e780*/  @!P3 IMAD R145, R145, R17, R2 ;  /* 0x000000119191b224 */ /* 0x000fe200078e0202 */
[----:B------:R-:W-:Y:S04]  /*e790*/  BSSY B1, `(.L_x_530) ;  /* 0x0000006000017945 */ /* 0x000fe80003800000 */
[----:B------:R0:W-:Y:S01]  /*e7a0*/  @!P3 STG.E.U8 desc[UR36][R6.64+0xf1], R145 ;  /* 0x0000f1910600b986 */ /* 0x0001e2000c101124 */
[----:B------:R-:W-:Y:S05]  /*e7b0*/  @P1 BRA `(.L_x_531) ;  /* 0x00000000000c1947 */ /* 0x000fea0003800000 */
[----:B------:R-:W0:Y:S02]  /*e7c0*/  LDG.E.U8 R16, desc[UR36][R154.64+0xf0] ;  /* 0x0000f0249a107981 */ /* 0x000e24000c1e1100 */
[----:B0-----:R-:W-:-:S05]  /*e7d0*/  PRMT R3, R16, 0x8880, RZ ;  /* 0x0000888010037816 */ /* 0x001fca00000000ff */
[----:B------:R-:W-:-:S07]  /*e7e0*/  IMAD R2, R3, R18, RZ ;  /* 0x0000001203027224 */ /* 0x000fce00078e02ff */
.L_x_531:
[----:B------:R-:W-:Y:S05]  /*e7f0*/  BSYNC B1 ;  /* 0x0000000000017941 */ /* 0x000fea0003800000 */
.L_x_530:
[----:B0-----:R-:W-:Y:S01]  /*e800*/  @!P1 IMAD R3, R146, R17, R2 ;  /* 0x0000001192039224 */ /* 0x001fe200078e0202 */
[----:B------:R-:W-:Y:S04]  /*e810*/  BSSY B1, `(.L_x_532) ;  /* 0x0000006000017945 */ /* 0x000fe80003800000 */
[----:B------:R0:W-:Y:S01]  /*e820*/  @!P1 STG.E.U8 desc[UR36][R8.64+0xf0], R3 ;  /* 0x0000f00308009986 */ /* 0x0001e2000c101124 */
[----:B------:R-:W-:Y:S05]  /*e830*/  @P5 BRA `(.L_x_533) ;  /* 0x00000000000c5947 */ /* 0x000fea0003800000 */
[----:B------:R-:W0:Y:S02]  /*e840*/  LDG.E.U8 R16, desc[UR36][R154.64+0xf1] ;  /* 0x0000f1249a107981 */ /* 0x000e24000c1e1100 */
[----:B0-----:R-:W-:-:S05]  /*e850*/  PRMT R3, R16, 0x8880, RZ ;  /* 0x0000888010037816 */ /* 0x001fca00000000ff */
[----:B------:R-:W-:-:S07]  /*e860*/  IMAD R2, R3, R18, RZ ;  /* 0x0000001203027224 */ /* 0x000fce00078e02ff */
.L_x_533:
[----:B------:R-:W-:Y:S05]  /*e870*/  BSYNC B1 ;  /* 0x0000000000017941 */ /* 0x000fea0003800000 */
.L_x_532:
[----:B------:R-:W-:Y:S01]  /*e880*/  @!P5 IMAD R147, R147, R17, R2 ;  /* 0x000000119393d224 */ /* 0x000fe200078e0202 */
[----:B------:R-:W-:Y:S04]  /*e890*/  BSSY B1, `(.L_x_534) ;  /* 0x0000006000017945 */ /* 0x000fe80003800000 */
[----:B------:R0:W-:Y:S01]  /*e8a0*/  @!P5 STG.E.U8 desc[UR36][R8.64+0xf1], R147 ;  /* 0x0000f1930800d986 */ /* 0x0001e2000c101124 */
[----:B------:R-:W-:Y:S05]  /*e8b0*/  @P4 BRA `(.L_x_535) ;  /* 0x00000000000c4947 */ /* 0x000fea0003800000 */
[----:B------:R-:W0:Y:S02]  /*e8c0*/  LDG.E.U8 R16, desc[UR36][R14.64+0xf8] ;  /* 0x0000f8240e107981 */ /* 0x000e24000c1e1100 */
[----:B0-----:R-:W-:-:S05]  /*e8d0*/  PRMT R3, R16, 0x8880, RZ ;  /* 0x0000888010037816 */ /* 0x001fca00000000ff */
[----:B------:R-:W-:-:S07]  /*e8e0*/  IMAD R2, R3, R18, RZ ;  /* 0x0000001203027224 */ /* 0x000fce00078e02ff */
.L_x_535:
[----:B------:R-:W-:Y:S05]  /*e8f0*/  BSYNC B1 ;  /* 0x0000000000017941 */ /* 0x000fea0003800000 */
.L_x_534:
[----:B0-----:R-:W-:Y:S01]  /*e900*/  @!P4 IMAD R3, R148, R17, R2 ;  /* 0x000000119403c224 */ /* 0x001fe200078e0202 */
[----:B------:R-:W-:Y:S04]  /*e910*/  BSSY B1, `(.L_x_536) ;  /* 0x0000006000017945 */ /* 0x000fe80003800000 */
[----:B------:R0:W-:Y:S01]  /*e920*/  @!P4 STG.E.U8 desc[UR36][R6.64+0xf8], R3 ;  /* 0x0000f8030600c986 */ /* 0x0001e2000c101124 */
[----:B------:R-:W-:Y:S05]  /*e930*/  @P2 BRA `(.L_x_537) ;  /* 0x00000000000c2947 */ /* 0x000fea0003800000 */
[----:B------:R-:W0:Y:S02]  /*e940*/  LDG.E.U8 R16, desc[UR36][R14.64+0xf9] ;  /* 0x0000f9240e107981 */ /* 0x000e24000c1e1100 */
[----:B0-----:R-:W-:-:S05]  /*e950*/  PRMT R3, R16, 0x8880, RZ ;  /* 0x0000888010037816 */ /* 0x001fca00000000ff */
[----:B------:R-:W-:-:S07]  /*e960*/  IMAD R2, R3, R18, RZ ;  /* 0x0000001203027224 */ /* 0x000fce00078e02ff */
.L_x_537:
[----:B------:R-:W-:Y:S05]  /*e970*/  BSYNC B1 ;  /* 0x0000000000017941 */ /* 0x000fea0003800000 */
.L_x_536:
[----:B------:R-:W-:Y:S01]  /*e980*/  @!P2 IMAD R149, R149, R17, R2 ;  /* 0x000000119595a224 */ /* 0x000fe200078e0202 */
[----:B------:R-:W-:Y:S04]  /*e990*/  BSSY B1, `(.L_x_538) ;  /* 0x0000006000017945 */ /* 0x000fe80003800000 */
[----:B------:R0:W-:Y:S01]  /*e9a0*/  @!P2 STG.E.U8 desc[UR36][R6.64+0xf9], R149 ;  /* 0x0000f9950600a986 */ /* 0x0001e2000c101124 */
[----:B------:R-:W-:Y:S05]  /*e9b0*/  @P6 BRA `(.L_x_539) ;  /* 0x00000000000c6947 */ /* 0x000fea0003800000 */
[----:B------:R-:W0:Y:S02]  /*e9c0*/  LDG.E.U8 R16, desc[UR36][R154.64+0xf8] ;  /* 0x0000f8249a107981 */ /* 0x000e24000c1e1100 */
[----:B0-----:R-:W-:-:S05]  /*e9d0*/  PRMT R3, R16, 0x8880, RZ ;  /* 0x0000888010037816 */ /* 0x001fca00000000ff */
[----:B------:R-:W-:-:S07]  /*e9e0*/  IMAD R2, R3, R18, RZ ;  /* 0x0000001203027224 */ /* 0x000fce00078e02ff */
.L_x_539:
[----:B------:R-:W-:Y:S05]  /*e9f0*/  BSYNC B1 ;  /* 0x0000000000017941 */ /* 0x000fea0003800000 */
.L_x_538:
[----:B0-----:R-:W-:Y:S01]  /*ea00*/  @!P6 IMAD R3, R150, R17, R2 ;  /* 0x000000119603e224 */ /* 0x001fe200078e0202 */
[----:B------:R-:W-:Y:S01]  /*ea10*/  ISETP.LT.OR P0, PT, R0, 0xfa, !P0 ;  /* 0x000000fa0000780c */ /* 0x000fe20004701670 */
[----:B------:R-:W-:Y:S03]  /*ea20*/  BSSY B1, `(.L_x_540) ;  /* 0x0000006000017945 */ /* 0x000fe60003800000 */
[----:B------:R0:W-:Y:S09]  /*ea30*/  @!P6 STG.E.U8 desc[UR36][R8.64+0xf8], R3 ;  /* 0x0000f8030800e986 */ /* 0x0001f2000c101124 */
[----:B------:R-:W-:Y:S05]  /*ea40*/  @P0 BRA `(.L_x_541) ;  /* 0x00000000000c0947 */ /* 0x000fea0003800000 */
[----:B------:R-:W0:Y:S02]  /*ea50*/  LDG.E.U8 R16, desc[UR36][R154.64+0xf9] ;  /* 0x0000f9249a107981 */ /* 0x000e24000c1e1100 */
[----:B0-----:R-:W-:-:S05]  /*ea60*/  PRMT R3, R16, 0x8880, RZ ;  /* 0x0000888010037816 */ /* 0x001fca00000000ff */
[----:B------:R-:W-:-:S07]  /*ea70*/  IMAD R2, R3, R18, RZ ;  /* 0x0000001203027224 */ /* 0x000fce00078e02ff */
.L_x_541:
[----:B------:R-:W-:Y:S05]  /*ea80*/  BSYNC B1 ;  /* 0x0000000000017941 */ /* 0x000fea0003800000 */
.L_x_540:
[----:B------:R-:W-:Y:S01]  /*ea90*/  IMAD R151, R151, R17, R2 ;  /* 0x0000001197977224 */ /* 0x000fe200078e0202 */
[----:B------:R-:W-:Y:S06]  /*eaa0*/  @P0 BRA `(.L_x_542) ;  /* 0x0000003800180947 */ /* 0x000fec0003800000 */
[----:B------:R0:W-:Y:S01]  /*eab0*/  STG.E.U8 desc[UR36][R8.64+0xf9], R151 ;  /* 0x0000f99708007986 */ /* 0x0001e2000c101124 */
[----:B------:R-:W-:Y:S05]  /*eac0*/  BRA `(.L_x_542) ;  /* 0x0000003800107947 */ /* 0x000fea0003800000 */
.L_x_29:
[----:B------:R-:W2:Y:S04]  /*ead0*/  LDL.LU R2, [R1] ;  /* 0x0000000001027983 */ /* 0x000ea80000300800 */
[----:B------:R-:W3:Y:S04]  /*eae0*/  LDL.LU R3, [R1+0xc] ;  /* 0x00000c0001037983 */ /* 0x000ee80000300800 */
[----:B------:R-:W4:Y:S04]  /*eaf0*/  LDL.LU R12, [R1+0x14] ;  /* 0x00001400010c7983 */ /* 0x000f280000300800 */
[----:B------:R-:W5:Y:S04]  /*eb00*/  LDL.LU R13, [R1+0x8c] ;  /* 0x00008c00010d7983 */ /* 0x000f680000300800 */
        /* <DEDUP_REMOVED lines=63> */
[----:B------:R-:W5:Y:S01]  /*ef00*/  LDL.LU R176, [R1+0x194] ;  /* 0x0001940001b07983 */ /* 0x000f620000300800 */
[----:B------:R-:W-:-:S03]  /*ef10*/  ISETP.GE.AND P0, PT, R19, 0x1, PT ;  /* 0x000000011300780c */ /* 0x000fc60003f06270 */
[----:B------:R-:W5:Y:S04]  /*ef20*/  LDL.LU R175, [R1+0x198] ;  /* 0x0001980001af7983 */ /* 0x000f680000300800 */
[----:B------:R-:W5:Y:S04]  /*ef30*/  LDL.LU R174, [R1+0x19c] ;  /* 0x00019c0001ae7983 */ /* 0x000f680000300800 */
[----:B------:R-:W5:Y:S04]  /*ef40*/  LDL.LU R173, [R1+0x1a0] ;  /* 0x0001a00001ad7983 */ /* 0x000f680000300800 */
[----:B------:R-:W5:Y:S01]  /*ef50*/  LDL.LU R172, [R1+0x1a4] ;  /* 0x0001a40001ac7983 */ /* 0x000f620000300800 */
[----:B------:R-:W-:-:S03]  /*ef60*/  ISETP.LT.OR P1, PT, R0, 0x1, !P0 ;  /* 0x000000010000780c */ /* 0x000fc60004721670 */
        /* <DEDUP_REMOVED lines=13> */
[----:B--2---:R-:W-:-:S03]  /*f040*/  @!P1 IMAD R2, R2, R17, RZ ;  /* 0x0000001102029224 */ /* 0x004fc600078e02ff */
        /* <DEDUP_REMOVED lines=9> */
[----:B------:R0:W-:Y:S04]  /*f0e0*/  @!P1 STG.E.U8 desc[UR36][R4.64], R2 ;  /* 0x0000000204009986 */ /* 0x0001e8000c101124 */
[----:B0-----:R-:W3:Y:S01]  /*f0f0*/  LDL.LU R2, [R1+0x4] ;  /* 0x0000040001027983 */ /* 0x001ee20000300800 */
[----:B------:R-:W-:-:S02]  /*f100*/  ISETP.LT.OR P1, PT, R0, 0x2, !P0 ;  /* 0x000000020000780c */ /* 0x000fc40004721670 */
[----:B------:R-:W-:-:S11]  /*f110*/  ISETP.GE.AND P2, PT, R19, 0x9, PT ;  /* 0x000000091300780c */ /* 0x000fd60003f46270 */
[----:B---3--:R-:W-:-:S05]  /*f120*/  @!P1 IMAD R2, R2, R17, RZ ;  /* 0x0000001102029224 */ /* 0x008fca00078e02ff */
[----:B------:R0:W-:Y:S04]  /*f130*/  @!P1 STG.E.U8 desc[UR36][R4.64+0x1], R2 ;  /* 0x0000010204009986 */ /* 0x0001e8000c101124 */
[----:B0-----:R-:W3:Y:S01]  /*f140*/  LDL.LU R2, [R1+0x8] ;  /* 0x0000080001027983 */ /* 0x001ee20000300800 */
[C---:B------:R-:W-:Y:S02]  /*f150*/  ISETP.LT.OR P1, PT, R0.reuse, 0x1, !P2 ;  /* 0x000000010000780c */ /* 0x040fe40005721670 */
[C---:B------:R-:W-:Y:S02]  /*f160*/  ISETP.LT.OR P3, PT, R0.reuse, 0x2, !P2 ;  /* 0x000000020000780c */ /* 0x040fe40005761670 */
[----:B------:R-:W-:-:S09]  /*f170*/  ISETP.LT.OR P4, PT, R0, 0x9, !P0 ;  /* 0x000000090000780c */ /* 0x000fd20004781670 */
[----:B---3--:R-:W-:-:S05]  /*f180*/  @!P1 IMAD R2, R2, R17, RZ ;  /* 0x0000001102029224 */ /* 0x008fca00078e02ff */
[----:B------:R0:W-:Y:S04]  /*f190*/  @!P1 STG.E.U8 desc[UR36][R10.64], R2 ;  /* 0x000000020a009986 */ /* 0x0001e8000c101124 */
[----:B0-----:R-:W3:Y:S01]  /*f1a0*/  LDL.LU R2, [R1+0x10] ;  /* 0x0000100001027983 */ /* 0x001ee20000300800 */
[----:B------:R-:W-:Y:S01]  /*f1b0*/  @!P3 IMAD R3, R3, R17, RZ ;  /* 0x000000110303b224 */ /* 0x000fe200078e02ff */
[C---:B------:R-:W-:Y:S02]  /*f1c0*/  ISETP.LT.OR P1, PT, R0.reuse, 0xa, !P0 ;  /* 0x0000000a0000780c */ /* 0x040fe40004721670 */
[C---:B------:R-:W-:Y:S02]  /*f1d0*/  ISETP.LT.OR P5, PT, R0.reuse, 0x9, !P2 ;  /* 0x000000090000780c */ /* 0x040fe400057a1670 */
[----:B------:R0:W-:Y:S01]  /*f1e0*/  @!P3 STG.E.U8 desc[UR36][R10.64+0x1], R3 ;  /* 0x000001030a00b986 */ /* 0x0001e2000c101124 */
[----:B------:R-:W-:-:S03]  /*f1f0*/  ISETP.LT.OR P6, PT, R0, 0xa, !P2 ;  /* 0x0000000a0000780c */ /* 0x000fc600057c1670 */
[----:B0-----:R-:W5:Y:S01]  /*f200*/  LDL.LU R3, [R1+0x18] ;  /* 0x0000180001037983 */ /* 0x001f620000300800 */
[----:B---3--:R-:W-:-:S05]  /*f210*/  @!P4 IMAD R2, R2, R17, RZ ;  /* 0x000000110202c224 */ /* 0x008fca00078e02ff */
[----:B------:R0:W-:Y:S04]  /*f220*/  @!P4 STG.E.U8 desc[UR36][R4.64+0x8], R2 ;  /* 0x000008020400c986 */ /* 0x0001e8000c101124 */
[----:B0-----:R-:W3:Y:S01]  /*f230*/  LDL.LU R2, [R1+0x1c] ;  /* 0x00001c0001027983 */ /* 0x001ee20000300800 */
[-C--:B----4-:R-:W-:Y:S02]  /*f240*/  @!P1 IMAD R12, R12, R17.reuse, RZ ;  /* 0x000000110c0c9224 */ /* 0x090fe400078e02ff */
[----:B-----5:R-:W-:-:S03]  /*f250*/  @!P5 IMAD R3, R3, R17, RZ ;  /* 0x000000110303d224 */ /* 0x020fc600078e02ff */
[----:B------:R0:W-:Y:S04]  /*f260*/  @!P1 STG.E.U8 desc[UR36][R4.64+0x9], R12 ;  /* 0x0000090c04009986 */ /* 0x0001e8000c101124 */
[----:B------:R1:W-:Y:S04]  /*f270*/  @!P5 STG.E.U8 desc[UR36][R10.64+0x8], R3 ;  /* 0x000008030a00d986 */ /* 0x0003e8000c101124 */
[----:B0-----:R-:W4:Y:S04]  /*f280*/  LDL.LU R12, [R1+0x28] ;  /* 0x00002800010c7983 */ /* 0x001f280000300800 */
[----:B-1----:R-:W5:Y:S01]  /*f290*/  LDL.LU R3, [R1+0x20] ;  /* 0x0000200001037983 */ /* 0x002f620000300800 */
[----:B---3--:R-:W-:-:S05]  /*f2a0*/  @!P6 IMAD R2, R2, R17, RZ ;  /* 0x000000110202e224 */ /* 0x008fca00078e02ff */
[----:B------:R0:W-:Y:S04]  /*f2b0*/  @!P6 STG.E.U8 desc[UR36][R10.64+0x9], R2 ;  /* 0x000009020a00e986 */ /* 0x0001e8000c101124 */
[----:B0-----:R-:W3:Y:S01]  /*f2c0*/  LDL.LU R2, [R1+0x24] ;  /* 0x0000240001027983 */ /* 0x001ee20000300800 */
[C---:B------:R-:W-:Y:S02]  /*f2d0*/  ISETP.LT.OR P3, PT, R0.reuse, 0x11, !P0 ;  /* 0x000000110000780c */ /* 0x040fe40004761670 */
[----:B------:R-:W-:-:S11]  /*f2e0*/  ISETP.LT.OR P4, PT, R0, 0x12, !P0 ;  /* 0x000000120000780c */ /* 0x000fd60004781670 */
[----:B-----5:R-:W-:-:S05]  /*f2f0*/  @!P3 IMAD R3, R3, R17, RZ ;  /* 0x000000110303b224 */ /* 0x020fca00078e02ff */
[----:B------:R0:W-:Y:S04]  /*f300*/  @!P3 STG.E.U8 desc[UR36][R4.64+0x10], R3 ;  /* 0x000010030400b986 */ /* 0x0001e8000c101124 */
[----:B0-----:R-:W5:Y:S01]  /*f310*/  LDL.LU R3, [R1+0x2c] ;  /* 0x00002c0001037983 */ /* 0x001f620000300800 */
[----:B---3--:R-:W-:-:S05]  /*f320*/  @!P4 IMAD R2, R2, R17, RZ ;  /* 0x000000110202c224 */ /* 0x008fca00078e02ff */
[----:B------:R0:W-:Y:S04]  /*f330*/  @!P4 STG.E.U8 desc[UR36][R4.64+0x11], R2 ;  /* 0x000011020400c986 */ /* 0x0001e8000c101124 */
[----:B0-----:R-:W3:Y:S01]  /*f340*/  LDL.LU R2, [R1+0x30] ;  /* 0x0000300001027983 */ /* 0x001ee20000300800 */
[C---:B------:R-:W-:Y:S02]  /*f350*/  ISETP.LT.OR P1, PT, R0.reuse, 0x11, !P2 ;  /* 0x000000110000780c */ /* 0x040fe40005721670 */
[C---:B------:R-:W-:Y:S02]  /*f360*/  ISETP.LT.OR P5, PT, R0.reuse, 0x12, !P2 ;  /* 0x000000120000780c */ /* 0x040fe400057a1670 */
[----:B------:R-:W-:-:S09]  /*f370*/  ISETP.LT.OR P6, PT, R0, 0x19, !P0 ;  /* 0x000000190000780c */ /* 0x000fd200047c1670 */
        /* <DEDUP_REMOVED lines=38> */
[----:B------:R-:W-:-:S13]  /*f5e0*/  ISETP.LT.OR P6, PT, R0, 0x2a, !P0 ;  /* 0x0000002a0000780c */ /* 0x000fda00047c1670 */
[----:B-----5:R-:W-:-:S05]  /*f5f0*/  @!P6 IMAD R3, R3, R17, RZ ;  /* 0x000000110303e224 */ /* 0x020fca00078e02ff */
[----:B------:R-:W-:Y:S01]  /*f600*/  @!P6 STG.E.U8 desc[UR36][R4.64+0x29], R3 ;  /* 0x000029030400e986 */ /* 0x000fe2000c101124 */
[----:B---3--:R-:W-:-:S05]  /*f610*/  @!P5 IMAD R2, R2, R17, RZ ;  /* 0x000000110202d224 */ /* 0x008fca00078e02ff */
[----:B------:R0:W-:Y:S04]  /*f620*/  @!P5 STG.E.U8 desc[UR36][R4.64+0x28], R2 ;  /* 0x000028020400d986 */ /* 0x0001e8000c101124 */
[----:B0-----:R-:W3:Y:S04]  /*f630*/  LDL.LU R2, [R1+0x58] ;  /* 0x0000580001027983 */ /* 0x001ee80000300800 */
[----:B------:R-:W5:Y:S01]  /*f640*/  LDL.LU R3, [R1+0x5c] ;  /* 0x00005c0001037983 */ /* 0x000f620000300800 */
[C---:B------:R-:W-:Y:S02]  /*f650*/  ISETP.LT.OR P1, PT, R0.reuse, 0x29, !P2 ;  /* 0x000000290000780c */ /* 0x040fe40005721670 */
[----:B------:R-:W-:-:S11]  /*f660*/  ISETP.LT.OR P3, PT, R0, 0x2a, !P2 ;  /* 0x0000002a0000780c */ /* 0x000fd60005761670 */
[----:B---3--:R-:W-:-:S05]  /*f670*/  @!P1 IMAD R2, R2, R17, RZ ;  /* 0x0000001102029224 */ /* 0x008fca00078e02ff */
[----:B------:R0:W-:Y:S04]  /*f680*/  @!P1 STG.E.U8 desc[UR36][R10.64+0x28], R2 ;  /* 0x000028020a009986 */ /* 0x0001e8000c101124 */
[----:B0-----:R-:W3:Y:S01]  /*f690*/  LDL.LU R2, [R1+0x60] ;  /* 0x0000600001027983 */ /* 0x001ee20000300800 */
[----:B-----5:R-:W-:-:S05]  /*f6a0*/  @!P3 IMAD R3, R3, R17, RZ ;  /* 0x000000110303b224 */ /* 0x020fca00078e02ff */
[----:B------:R0:W-:Y:S04]  /*f6b0*/  @!P3 STG.E.U8 desc[UR36][R10.64+0x29], R3 ;  /* 0x000029030a00b986 */ /* 0x0001e8000c101124 */
[----:B0-----:R-:W5:Y:S01]  /*f6c0*/  LDL.LU R3, [R1+0x68] ;  /* 0x0000680001037983 */ /* 0x001f620000300800 */
[C---:B------:R-:W-:Y:S02]  /*f6d0*/  ISETP.LT.OR P4, PT, R0.reuse, 0x31, !P0 ;  /* 0x000000310000780c */ /* 0x040fe40004781670 */
[C---:B------:R-:W-:Y:S02]  /*f6e0*/  ISETP.LT.OR P5, PT, R0.reuse, 0x32, !P0 ;  /* 0x000000320000780c */ /* 0x040fe400047a1670 */
[----:B------:R-:W-:-:S11]  /*f6f0*/  ISETP.LT.OR P6, PT, R0, 0x31, !P2 ;  /* 0x000000310000780c */ /* 0x000fd600057c1670 */
[----:B----4-:R-:W-:-:S05]  /*f700*/  @!P5 IMAD R12, R12, R17, RZ ;  /* 0x000000110c0cd224 */ /* 0x010fca00078e02ff */
[----:B------:R-:W-:Y:S01]  /*f710*/  @!P5 STG.E.U8 desc[UR36][R4.64+0x31], R12 ;  /* 0x0000310c0400d986 */ /* 0x000fe2000c101124 */
[----:B---3--:R-:W-:-:S05]  /*f720*/  @!P4 IMAD R2, R2, R17, RZ ;  /* 0x000000110202c224 */ /* 0x008fca00078e02ff */
[----:B------:R0:W-:Y:S04]  /*f730*/  @!P4 STG.E.U8 desc[UR36][R4.64+0x30], R2 ;  /* 0x000030020400c986 */ /* 0x0001e8000c101124 */
[----:B0-----:R-:W3:Y:S01]  /*f740*/  LDL.LU R2, [R1+0x6c] ;  /* 0x00006c0001027983 */ /* 0x001ee20000300800 */
[----:B-----5:R-:W-:-:S03]  /*f750*/  @!P6 IMAD R3, R3, R17, RZ ;  /* 0x000000110303e224 */ /* 0x020fc600078e02ff */
[----:B------:R-:W4:Y:S04]  /*f760*/  LDL.LU R12, [R1+0x78] ;  /* 0x00007800010c7983 */ /* 0x000f280000300800 */
[----:B------:R0:W-:Y:S04]  /*f770*/  @!P6 STG.E.U8 desc[UR36][R10.64+0x30], R3 ;  /* 0x000030030a00e986 */ /* 0x0001e8000c101124 */
[----:B0-----:R-:W5:Y:S01]  /*f780*/  LDL.LU R3, [R1+0x70] ;  /* 0x0000700001037983 */ /* 0x001f620000300800 */
        /* <DEDUP_REMOVED lines=11> */
[-C--:B----4-:R-:W-:Y:S02]  /*f840*/  @!P5 IMAD R12, R12, R17.reuse, RZ ;  /* 0x000000110c0cd224 */ /* 0x090fe400078e02ff */
[----:B---3--:R-:W-:-:S05]  /*f850*/  @!P4 IMAD R2, R2, R17, RZ ;  /* 0x000000110202c224 */ /* 0x008fca00078e02ff */
[----:B------:R0:W-:Y:S04]  /*f860*/  @!P4 STG.E.U8 desc[UR36][R4.64+0x39], R2 ;  /* 0x000039020400c986 */ /* 0x0001e8000c101124 */
[----:B0-----:R-:W3:Y:S01]  /*f870*/  LDL.LU R2, [R1+0x80] ;  /* 0x0000800001027983 */ /* 0x001ee20000300800 */
[----:B-----5:R-:W-:-:S03]  /*f880*/  @!P6 IMAD R3, R3, R17, RZ ;  /* 0x000000110303e224 */ /* 0x020fc600078e02ff */
[----:B------:R0:W-:Y:S04]  /*f890*/  @!P5 STG.E.U8 desc[UR36][R10.64+0x38], R12 ;  /* 0x0000380c0a00d986 */ /* 0x0001e8000c101124 */
[----:B------:R1:W-:Y:S04]  /*f8a0*/  @!P6 STG.E.U8 desc[UR36][R10.64+0x39], R3 ;  /* 0x000039030a00e986 */ /* 0x0003e8000c101124 */
[----:B0-----:R-:W4:Y:S04]  /*f8b0*/  LDL.LU R12, [R1+0xa0] ;  /* 0x0000a000010c7983 */ /* 0x001f280000300800 */
[----:B-1----:R-:W5:Y:S01]  /*f8c0*/  LDL.LU R3, [R1+0x84] ;  /* 0x0000840001037983 */ /* 0x002f620000300800 */
[----:B------:R-:W-:-:S02]  /*f8d0*/  ISETP.LT.OR P1, PT, R0, 0x41, !P0 ;  /* 0x000000410000780c */ /* 0x000fc40004721670 */
        /* <DEDUP_REMOVED lines=9> */
[C---:B------:R-:W-:Y:S02]  /*f970*/  ISETP.LT.OR P6, PT, R0.reuse, 0x49, !P0 ;  /* 0x000000490000780c */ /* 0x040fe400047c1670 */
[----:B------:R-:W-:-:S02]  /*f980*/  ISETP.LT.OR P1, PT, R0, 0x4a, !P0 ;  /* 0x0000004a0000780c */ /* 0x000fc40004721670 */
[----:B------:R-:W-:-:S07]  /*f990*/  ISETP.LT.OR P3, PT, R0, 0x49, !P2 ;  /* 0x000000490000780c */ /* 0x000fce0005761670 */
[-C--:B------:R-:W-:Y:S02]  /*f9a0*/  @!P5 IMAD R13, R13, R17.reuse, RZ ;  /* 0x000000110d0dd224 */ /* 0x080fe400078e02ff */
[-C--:B------:R-:W-:Y:S02]  /*f9b0*/  @!P6 IMAD R15, R15, R17.reuse, RZ ;  /* 0x000000110f0fe224 */ /* 0x080fe400078e02ff */
[----:B------:R-:W-:Y:S01]  /*f9c0*/  @!P1 IMAD R21, R21, R17, RZ ;  /* 0x0000001115159224 */ /* 0x000fe200078e02ff */
[----:B------:R4:W-:Y:S01]  /*f9d0*/  @!P5 STG.E.U8 desc[UR36][R10.64+0x41], R13 ;  /* 0x0000410d0a00d986 */ /* 0x0009e2000c101124 */
[----:B------:R-:W-:-:S13]  /*f9e0*/  ISETP.LT.OR P5, PT, R0, 0x51, !P0 ;  /* 0x000000510000780c */ /* 0x000fda00047a1670 */
[-C--:B----4-:R-:W-:Y:S02]  /*f9f0*/  @!P5 IMAD R13, R12, R17.reuse, RZ ;  /* 0x000000110c0dd224 */ /* 0x090fe400078e02ff */
[----:B---3--:R-:W-:-:S05]  /*fa00*/  @!P4 IMAD R2, R2, R17, RZ ;  /* 0x000000110202c224 */ /* 0x008fca00078e02ff */
[----:B------:R-:W-:Y:S01]  /*fa10*/  @!P4 STG.E.U8 desc[UR36][R10.64+0x40], R2 ;  /* 0x000040020a00c986 */ /* 0x000fe2000c101124 */
[----:B------:R-:W-:-:S03]  /*fa20*/  ISETP.LT.OR P4, PT, R0, 0x4a, !P2 ;  /* 0x0000004a0000780c */ /* 0x000fc60005781670 */
[----:B------:R0:W-:Y:S01]  /*fa30*/  @!P6 STG.E.U8 desc[UR36][R4.64+0x48], R15 ;  /* 0x0000480f0400e986 */ /* 0x0001e2000c101124 */
[----:B------:R-:W-:-:S03]  /*fa40*/  ISETP.LT.OR P6, PT, R0, 0x52, !P0 ;  /* 0x000000520000780c */ /* 0x000fc600047c1670 */
[----:B------:R-:W-:Y:S01]  /*fa50*/  @!P1 STG.E.U8 desc[UR36][R4.64+0x49], R21 ;  /* 0x0000491504009986 */ /* 0x000fe2000c101124 */
[----:B------:R-:W-:-:S05]  /*fa60*/  ISETP.LT.OR P1, PT, R0, 0x51, !P2 ;  /* 0x000000510000780c */ /* 0x000fca0005721670 */
[-C--:B------:R-:W-:Y:S02]  /*fa70*/  @!P4 IMAD R23, R23, R17.reuse, RZ ;  /* 0x000000111717c224 */ /* 0x080fe400078e02ff */
[-C--:B-----5:R-:W-:Y:S02]  /*fa80*/  @!P3 IMAD R3, R3, R17.reuse, RZ ;  /* 0x000000110303b224 */ /* 0x0a0fe400078e02ff */
[-C--:B0-----:R-:W-:Y:S01]  /*fa90*/  @!P6 IMAD R15, R235, R17.reuse, RZ ;  /* 0x00000011eb0fe224 */ /* 0x081fe200078e02ff */
[----:B------:R-:W-:Y:S03]  /*faa0*/  @!P4 STG.E.U8 desc[UR36][R10.64+0x49], R23 ;  /* 0x000049170a00c986 */ /* 0x000fe6000c101124 */
[----:B------:R-:W-:Y:S01]  /*fab0*/  @!P1 IMAD R153, R153, R17, RZ ;  /* 0x0000001199999224 */ /* 0x000fe200078e02ff */
[----:B------:R0:W-:Y:S01]  /*fac0*/  @!P3 STG.E.U8 desc[UR36][R10.64+0x48], R3 ;  /* 0x000048030a00b986 */ /* 0x0001e2000c101124 */
[----:B------:R-:W-:-:S02]  /*fad0*/  ISETP.LT.OR P3, PT, R0, 0x52, !P2 ;  /* 0x000000520000780c */ /* 0x000fc40005761670 */
[C---:B------:R-:W-:Y:S01]  /*fae0*/  ISETP.LT.OR P4, PT, R0.reuse, 0x59, !P0 ;  /* 0x000000590000780c */ /* 0x040fe20004781670 */
[----:B------:R1:W-:Y:S01]  /*faf0*/  @!P5 STG.E.U8 desc[UR36][R4.64+0x50], R13 ;  /* 0x0000500d0400d986 */ /* 0x0003e2000c101124 */
[----:B------:R-:W-:-:S03]  /*fb00*/  ISETP.LT.OR P5, PT, R0, 0x5a, !P0 ;  /* 0x0000005a0000780c */ /* 0x000fc600047a1670 */
[----:B------:R3:W-:Y:S01]  /*fb10*/  @!P6 STG.E.U8 desc[UR36][R4.64+0x51], R15 ;  /* 0x0000510f0400e986 */ /* 0x0007e2000c101124 */
[----:B------:R-:W-:-:S03]  /*fb20*/  ISETP.LT.OR P6, PT, R0, 0x59, !P2 ;  /* 0x000000590000780c */ /* 0x000fc600057c1670 */
[----:B------:R-:W-:Y:S01]  /*fb30*/  @!P1 STG.E.U8 desc[UR36][R10.64+0x50], R153 ;  /* 0x000050990a009986 */ /* 0x000fe2000c101124 */
[----:B------:R-:W-:Y:S01]  /*fb40*/  ISETP.LT.OR P1, PT, R0, 0x5a, !P2 ;  /* 0x0000005a0000780c */ /* 0x000fe20005721670 */
[-C--:B0-----:R-:W-:Y:S02]  /*fb50*/  @!P3 IMAD R3, R234, R17.reuse, RZ ;  /* 0x00000011ea03b224 */ /* 0x081fe400078e02ff */
[-C--:B------:R-:W-:Y:S02]  /*fb60*/  @!P4 IMAD R21, R233, R17.reuse, RZ ;  /* 0x00000011e915c224 */ /* 0x080fe400078e02ff */
[-C--:B-1----:R-:W-:Y:S01]  /*fb70*/  @!P5 IMAD R13, R232, R17.reuse, RZ ;  /* 0x00000011e80dd224 */ /* 0x082fe200078e02ff */
[----:B------:R0:W-:Y:S03]  /*fb80*/  @!P3 STG.E.U8 desc[UR36][R10.64+0x51], R3 ;  /* 0x000051030a00b986 */ /* 0x0001e6000c101124 */
[----:B---3--:R-:W-:Y:S01]  /*fb90*/  @!P6 IMAD R15, R231, R17, RZ ;  /* 0x00000011e70fe224 */ /* 0x008fe200078e02ff */
[----:B------:R1:W-:Y:S01]  /*fba0*/  @!P4 STG.E.U8 desc[UR36][R4.64+0x58], R21 ;  /* 0x000058150400c986 */ /* 0x0003e2000c101124 */
[----:B------:R-:W-:-:S02]  /*fbb0*/  ISETP.LT.OR P3, PT, R0, 0x61, !P0 ;  /* 0x000000610000780c */ /* 0x000fc40004761670 */
[----:B------:R-:W-:Y:S01]  /*fbc0*/  @!P1 IMAD R23, R230, R17, RZ ;  /* 0x00000011e6179224 */ /* 0x000fe200078e02ff */
        /* <DEDUP_REMOVED lines=8> */
[-C--:B-1----:R-:W-:Y:S02]  /*fc50*/  @!P4 IMAD R21, R228, R17.reuse, RZ ;  /* 0x00000011e415c224 */ /* 0x082fe400078e02ff */
[-C--:B---3--:R-:W-:Y:S01]  /*fc60*/  @!P5 IMAD R13, R227, R17.reuse, RZ ;  /* 0x00000011e30dd224 */ /* 0x088fe200078e02ff */
[----:B------:R0:W-:Y:S03]  /*fc70*/  @!P3 STG.E.U8 desc[UR36][R4.64+0x60], R3 ;  /* 0x000060030400b986 */ /* 0x0001e6000c101124 */
[----:B----4-:R-:W-:Y:S01]  /*fc80*/  @!P6 IMAD R15, R226, R17, RZ ;  /* 0x00000011e20fe224 */ /* 0x010fe200078e02ff */
        /* <DEDUP_REMOVED lines=134> */
[-C--:B----4-:R-:W-:Y:S01]  /*104f0*/  @!P6 IMAD R15, R181, R17.reuse, RZ ;  /* 0x00000011b50fe224 */ /* 0x090fe200078e02ff */
[----:B------:R1:W-:Y:S03]  /*10500*/  @!P4 STG.E.U8 desc[UR36][R10.64+0xb8], R21 ;  /* 0x0000b8150a00c986 */ /* 0x0003e6000c101124 */
[----:B------:R-:W-:Y:S01]  /*10510*/  @!P1 IMAD R23, R180, R17, RZ ;  /* 0x00000011b4179224 */ /* 0x000fe200078e02ff */
[C---:B------:R-:W-:Y:S01]  /*10520*/  ISETP.LT.OR P3, PT, R0.reuse, 0xc1, !P2 ;  /* 0x000000c10000780c */ /* 0x040fe20005761670 */
[----:B------:R3:W-:Y:S01]  /*10530*/  @!P5 STG.E.U8 desc[UR36][R10.64+0xb9], R13 ;  /* 0x0000b90d0a00d986 */ /* 0x0007e2000c101124 */
[----:B------:R-:W-:-:S02]  /*10540*/  ISETP.LT.OR P4, PT, R0, 0xc2, !P2 ;  /* 0x000000c20000780c */ /* 0x000fc40005781670 */
[C---:B------:R-:W-:Y:S01]  /*10550*/  ISETP.LT.OR P5, PT, R0.reuse, 0xc9, !P0 ;  /* 0x000000c90000780c */ /* 0x040fe200047a1670 */
[----:B------:R4:W-:Y:S01]  /*10560*/  @!P6 STG.E.U8 desc[UR36][R4.64+0xc0], R15 ;  /* 0x0000c00f0400e986 */ /* 0x0009e2000c101124 */
[----:B------:R-:W-:-:S03]  /*10570*/  ISETP.LT.OR P6, PT, R0, 0xca, !P0 ;  /* 0x000000ca0000780c */ /* 0x000fc600047c1670 */
[----:B------:R-:W-:Y:S01]  /*10580*/  @!P1 STG.E.U8 desc[UR36][R4.64+0xc1], R23 ;  /* 0x0000c11704009986 */ /* 0x000fe2000c101124 */
[----:B------:R-:W-:-:S03]  /*10590*/  ISETP.LT.OR P1, PT, R0, 0xc9, !P2 ;  /* 0x000000c90000780c */ /* 0x000fc60005721670 */
[-C--:B0-----:R-:W-:Y:S02]  /*105a0*/  @!P3 IMAD R3, R179, R17.reuse, RZ ;  /* 0x00000011b303b224 */ /* 0x081fe400078e02ff */
[-C--:B-1----:R-:W-:Y:S02]  /*105b0*/  @!P4 IMAD R21, R178, R17.reuse, RZ ;  /* 0x00000011b215c224 */ /* 0x082fe400078e02ff */
[-C--:B---3--:R-:W-:Y:S02]  /*105c0*/  @!P5 IMAD R13, R177, R17.reuse, RZ ;  /* 0x00000011b10dd224 */ /* 0x088fe400078e02ff */
[-C--:B----4-:R-:W-:Y:S01]  /*105d0*/  @!P6 IMAD R15, R176, R17.reuse, RZ ;  /* 0x00000011b00fe224 */ /* 0x090fe200078e02ff */
[----:B------:R0:W-:Y:S03]  /*105e0*/  @!P3 STG.E.U8 desc[UR36][R10.64+0xc0], R3 ;  /* 0x0000c0030a00b986 */ /* 0x0001e6000c101124 */
        /* <DEDUP_REMOVED lines=36> */
[----:B------:R4:W-:Y:S04]  /*10830*/  @!P6 STG.E.U8 desc[UR36][R10.64+0xd9], R15 ;  /* 0x0000d90f0a00e986 */ /* 0x0009e8000c101124 */
[----:B------:R-:W-:Y:S01]  /*10840*/  @!P1 STG.E.U8 desc[UR36][R4.64+0xe0], R153 ;  /* 0x0000e09904009986 */ /* 0x000fe2000c101124 */
[C---:B------:R-:W-:Y:S02]  /*10850*/  ISETP.LT.OR P1, PT, R0.reuse, 0xea, !P0 ;  /* 0x000000ea0000780c */ /* 0x040fe40004721670 */
[----:B------:R-:W-:Y:S01]  /*10860*/  ISETP.LT.OR P6, PT, R0, 0xe9, !P0 ;  /* 0x000000e90000780c */ /* 0x000fe200047c1670 */
[-C--:B0-----:R-:W-:Y:S02]  /*10870*/  @!P3 IMAD R3, R164, R17.reuse, RZ ;  /* 0x00000011a403b224 */ /* 0x081fe400078e02ff */
[----:B-1----:R-:W-:-:S02]  /*10880*/  @!P4 IMAD R21, R163, R17, RZ ;  /* 0x00000011a315c224 */ /* 0x002fc400078e02ff */
[----:B---3--:R-:W-:Y:S01]  /*10890*/  @!P5 IMAD R13, R162, R17, RZ ;  /* 0x00000011a20dd224 */ /* 0x008fe200078e02ff */
[----:B------:R0:W-:Y:S01]  /*108a0*/  @!P3 STG.E.U8 desc[UR36][R4.64+0xe1], R3 ;  /* 0x0000e1030400b986 */ /* 0x0001e2000c101124 */
[----:B------:R-:W-:-:S04]  /*108b0*/  ISETP.LT.OR P3, PT, R0, 0xe9, !P2 ;  /* 0x000000e90000780c */ /* 0x000fc80005761670 */
[-C--:B------:R-:W-:Y:S01]  /*108c0*/  @!P1 IMAD R23, R160, R17.reuse, RZ ;  /* 0x00000011a0179224 */ /* 0x080fe200078e02ff */
[----:B------:R2:W-:Y:S01]  /*108d0*/  @!P4 STG.E.U8 desc[UR36][R10.64+0xe0], R21 ;  /* 0x0000e0150a00c986 */ /* 0x0005e2000c101124 */
[----:B----4-:R-:W-:Y:S01]  /*108e0*/  @!P6 IMAD R15, R161, R17, RZ ;  /* 0x00000011a10fe224 */ /* 0x010fe200078e02ff */
[C---:B------:R-:W-:Y:S02]  /*108f0*/  ISETP.LT.OR P4, PT, R0.reuse, 0xea, !P2 ;  /* 0x000000ea0000780c */ /* 0x040fe40005781670 */
[----:B------:R1:W-:Y:S01]  /*10900*/  @!P5 STG.E.U8 desc[UR36][R10.64+0xe1], R13 ;  /* 0x0000e10d0a00d986 */ /* 0x0003e2000c101124 */
[----:B------:R-:W-:-:S03]  /*10910*/  ISETP.LT.OR P5, PT, R0, 0xf1, !P0 ;  /* 0x000000f10000780c */ /* 0x000fc600047a1670 */
[----:B------:R-:W-:Y:S01]  /*10920*/  @!P1 STG.E.U8 desc[UR36][R4.64+0xe9], R23 ;  /* 0x0000e91704009986 */ /* 0x000fe2000c101124 */
[----:B------:R-:W-:-:S03]  /*10930*/  ISETP.LT.OR P1, PT, R0, 0xf2, !P0 ;  /* 0x000000f20000780c */ /* 0x000fc60004721670 */
[----:B------:R3:W-:Y:S01]  /*10940*/  @!P6 STG.E.U8 desc[UR36][R4.64+0xe8], R15 ;  /* 0x0000e80f0400e986 */ /* 0x0007e2000c101124 */
[----:B------:R-:W-:Y:S01]  /*10950*/  ISETP.LT.OR P6, PT, R0, 0xf1, !P2 ;  /* 0x000000f10000780c */ /* 0x000fe200057c1670 */
[-C--:B0-----:R-:W-:Y:S02]  /*10960*/  @!P3 IMAD R3, R159, R17.reuse, RZ ;  /* 0x000000119f03b224 */ /* 0x081fe400078e02ff */
[-C--:B--2---:R-:W-:Y:S02]  /*10970*/  @!P4 IMAD R21, R158, R17.reuse, RZ ;  /* 0x000000119e15c224 */ /* 0x084fe400078e02ff */
[-C--:B-1----:R-:W-:Y:S01]  /*10980*/  @!P5 IMAD R13, R157, R17.reuse, RZ ;  /* 0x000000119d0dd224 */ /* 0x082fe200078e02ff */
[----:B------:R0:W-:Y:S01]  /*10990*/  @!P3 STG.E.U8 desc[UR36][R10.64+0xe8], R3 ;  /* 0x0000e8030a00b986 */ /* 0x0001e2000c101124 */
[----:B------:R-:W-:Y:S02]  /*109a0*/  ISETP.LT.OR P3, PT, R0, 0xf2, !P2 ;  /* 0x000000f20000780c */ /* 0x000fe40005761670 */
[-C--:B---3--:R-:W-:Y:S01]  /*109b0*/  @!P1 IMAD R15, R156, R17.reuse, RZ ;  /* 0x000000119c0f9224 */ /* 0x088fe200078e02ff */
[----:B------:R1:W-:Y:S03]  /*109c0*/  @!P4 STG.E.U8 desc[UR36][R10.64+0xe9], R21 ;  /* 0x0000e9150a00c986 */ /* 0x0003e6000c101124 */
[----:B------:R-:W-:Y:S01]  /*109d0*/  @!P6 IMAD R23, R155, R17, RZ ;  /* 0x000000119b17e224 */ /* 0x000fe200078e02ff */
[C---:B------:R-:W-:Y:S01]  /*109e0*/  ISETP.LT.OR P4, PT, R0.reuse, 0xf9, !P0 ;  /* 0x000000f90000780c */ /* 0x040fe20004781670 */
[----:B------:R-:W-:Y:S01]  /*109f0*/  @!P1 STG.E.U8 desc[UR36][R4.64+0xf1], R15 ;  /* 0x0000f10f04009986 */ /* 0x000fe2000c101124 */
[----:B------:R-:W-:-:S02]  /*10a00*/  ISETP.LT.OR P0, PT, R0, 0xfa, !P0 ;  /* 0x000000fa0000780c */ /* 0x000fc40004701670 */
[C---:B------:R-:W-:Y:S01]  /*10a10*/  ISETP.GE.AND P1, PT, R19.reuse, 0x81, PT ;  /* 0x000000811300780c */ /* 0x040fe20003f26270 */
[----:B------:R2:W-:Y:S01]  /*10a20*/  @!P5 STG.E.U8 desc[UR36][R4.64+0xf0], R13 ;  /* 0x0000f00d0400d986 */ /* 0x0005e2000c101124 */
[C---:B------:R-:W-:Y:S02]  /*10a30*/  ISETP.LT.OR P5, PT, R0.reuse, 0xf9, !P2 ;  /* 0x000000f90000780c */ /* 0x040fe400057a1670 */
[C---:B------:R-:W-:Y:S01]  /*10a40*/  ISETP.LT.OR P2, PT, R0.reuse, 0xfa, !P2 ;  /* 0x000000fa0000780c */ /* 0x040fe20005741670 */
[----:B------:R-:W-:Y:S01]  /*10a50*/  @!P6 STG.E.U8 desc[UR36][R10.64+0xf0], R23 ;  /* 0x0000f0170a00e986 */ /* 0x000fe2000c101124 */
[----:B------:R-:W-:Y:S01]  /*10a60*/  ISETP.LT.OR P6, PT, R0, 0x1, !P1 ;  /* 0x000000010000780c */ /* 0x000fe20004fc1670 */
[-C--:B0-----:R-:W-:Y:S02]  /*10a70*/  @!P3 IMAD R3, R154, R17.reuse, RZ ;  /* 0x000000119a03b224 */ /* 0x081fe400078e02ff */
[-C--:B-1----:R-:W-:Y:S02]  /*10a80*/  @!P4 IMAD R21, R152, R17.reuse, RZ ;  /* 0x000000119815c224 */ /* 0x082fe400078e02ff */
[----:B------:R-:W-:Y:S01]  /*10a90*/  @!P0 IMAD R153, R22, R17, RZ ;  /* 0x0000001116998224 */ /* 0x000fe200078e02ff */
[----:B------:R0:W-:Y:S01]  /*10aa0*/  @!P3 STG.E.U8 desc[UR36][R10.64+0xf1], R3 ;  /* 0x0000f1030a00b986 */ /* 0x0001e2000c101124 */
[----:B------:R-:W-:-:S02]  /*10ab0*/  ISETP.GE.AND P3, PT, R19, 0x89, PT ;  /* 0x000000891300780c */ /* 0x000fc40003f66270 */
[-C--:B--2---:R-:W-:Y:S02]  /*10ac0*/  @!P5 IMAD R13, R20, R17.reuse, RZ ;  /* 0x00000011140dd224 */ /* 0x084fe400078e02ff */
[-C--:B------:R-:W-:Y:S01]  /*10ad0*/  @!P2 IMAD R15, R14, R17.reuse, RZ ;  /* 0x000000110e0fa224 */ /* 0x080fe200078e02ff */
[----:B------:R-:W-:Y:S01]  /*10ae0*/  @!P0 STG.E.U8 desc[UR36][R4.64+0xf9], R153 ;  /* 0x0000f99904008986 */ /* 0x000fe2000c101124 */
[----:B------:R-:W-:Y:S01]  /*10af0*/  @!P6 IMAD R19, R24, R17, RZ ;  /* 0x000000111813e224 */ /* 0x000fe200078e02ff */
[C---:B------:R-:W-:Y:S02]  /*10b00*/  ISETP.LT.OR P0, PT, R0.reuse, 0x2, !P1 ;  /* 0x000000020000780c */ /* 0x040fe40004f01670 */
[----:B------:R1:W-:Y:S01]  /*10b10*/  @!P4 STG.E.U8 desc[UR36][R4.64+0xf8], R21 ;  /* 0x0000f8150400c986 */ /* 0x0003e2000c101124 */
[----:B------:R-:W-:-:S03]  /*10b20*/  ISETP.LT.OR P4, PT, R0, 0x1, !P3 ;  /* 0x000000010000780c */ /* 0x000fc60005f81670 */
[----:B------:R-:W-:Y:S01]  /*10b30*/  @!P5 STG.E.U8 desc[UR36][R10.64+0xf8], R13 ;  /* 0x0000f80d0a00d986 */ /* 0x000fe2000c101124 */
[----:B------:R-:W-:-:S03]  /*10b40*/  ISETP.LT.OR P5, PT, R0, 0x2, !P3 ;  /* 0x000000020000780c */ /* 0x000fc60005fa1670 */
[----:B------:R-:W-:Y:S01]  /*10b50*/  @!P2 STG.E.U8 desc[UR36][R10.64+0xf9], R15 ;  /* 0x0000f90f0a00a986 */ /* 0x000fe2000c101124 */
[----:B------:R-:W-:-:S03]  /*10b60*/  ISETP.LT.OR P2, PT, R0, 0x9, !P1 ;  /* 0x000000090000780c */ /* 0x000fc60004f41670 */
[----:B------:R-:W-:Y:S01]  /*10b70*/  @!P6 STG.E.U8 desc[UR36][R6.64], R19 ;  /* 0x000000130600e986 */ /* 0x000fe2000c101124 */
[----:B------:R-:W-:Y:S01]  /*10b80*/  ISETP.LT.OR P6, PT, R0, 0xa, !P1 ;  /* 0x0000000a0000780c */ /* 0x000fe20004fc1670 */
[-C--:B------:R-:W-:Y:S02]  /*10b90*/  @!P0 IMAD R25, R25, R17.reuse, RZ ;  /* 0x0000001119198224 */ /* 0x080fe400078e02ff */
[-C--:B0-----:R-:W-:Y:S02]  /*10ba0*/  @!P4 IMAD R3, R26, R17.reuse, RZ ;  /* 0x000000111a03c224 */ /* 0x081fe400078e02ff */
[-C--:B------:R-:W-:Y:S01]  /*10bb0*/  @!P5 IMAD R27, R27, R17.reuse, RZ ;  /* 0x000000111b1bd224 */ /* 0x080fe200078e02ff */
[----:B------:R-:W-:Y:S03]  /*10bc0*/  @!P0 STG.E.U8 desc[UR36][R6.64+0x1], R25 ;  /* 0x0000011906008986 */ /* 0x000fe6000c101124 */
[----:B-1----:R-:W-:Y:S01]  /*10bd0*/  @!P2 IMAD R5, R28, R17, RZ ;  /* 0x000000111c05a224 */ /* 0x002fe200078e02ff */
[----:B------:R0:W-:Y:S01]  /*10be0*/  @!P4 STG.E.U8 desc[UR36][R8.64], R3 ;  /* 0x000000030800c986 */ /* 0x0001e2000c101124 */
[----:B------:R-:W-:-:S02]  /*10bf0*/  ISETP.LT.OR P0, PT, R0, 0xa, !P3 ;  /* 0x0000000a0000780c */ /* 0x000fc40005f01670 */
[----:B------:R-:W-:Y:S01]  /*10c00*/  @!P6 IMAD R29, R29, R17, RZ ;  /* 0x000000111d1de224 */ /* 0x000fe200078e02ff */
[C---:B------:R-:W-:Y:S01]  /*10c10*/  ISETP.LT.OR P4, PT, R0.reuse, 0x9, !P3 ;  /* 0x000000090000780c */ /* 0x040fe20005f81670 */
[----:B------:R-:W-:Y:S01]  /*10c20*/  @!P5 STG.E.U8 desc[UR36][R8.64+0x1], R27 ;  /* 0x0000011b0800d986 */ /* 0x000fe2000c101124 */
[----:B------:R-:W-:-:S03]  /*10c30*/  ISETP.LT.OR P5, PT, R0, 0x11, !P1 ;  /* 0x000000110000780c */ /* 0x000fc60004fa1670 */
[----:B------:R1:W-:Y:S01]  /*10c40*/  @!P2 STG.E.U8 desc[UR36][R6.64+0x8], R5 ;  /* 0x000008050600a986 */ /* 0x0003e2000c101124 */
[----:B------:R-:W-:-:S03]  /*10c50*/  ISETP.LT.OR P2, PT, R0, 0x12, !P1 ;  /* 0x000000120000780c */ /* 0x000fc60004f41670 */
[----:B------:R-:W-:Y:S01]  /*10c60*/  @!P6 STG.E.U8 desc[UR36][R6.64+0x9], R29 ;  /* 0x0000091d0600e986 */ /* 0x000fe2000c101124 */
[----:B------:R-:W-:Y:S01]  /*10c70*/  ISETP.LT.OR P6, PT, R0, 0x11, !P3 ;  /* 0x000000110000780c */ /* 0x000fe20005fc1670 */
[-C--:B------:R-:W-:Y:S02]  /*10c80*/  @!P0 IMAD R31, R31, R17.reuse, RZ ;  /* 0x000000111f1f8224 */ /* 0x080fe400078e02ff */
[-C--:B0-----:R-:W-:Y:S02]  /*10c90*/  @!P4 IMAD R3, R30, R17.reuse, RZ ;  /* 0x000000111e03c224 */ /* 0x081fe400078e02ff */
[-C--:B------:R-:W-:Y:S01]  /*10ca0*/  @!P5 IMAD R11, R32, R17.reuse, RZ ;  /* 0x00000011200bd224 */ /* 0x080fe200078e02ff */
[----:B------:R-:W-:Y:S03]  /*10cb0*/  @!P0 STG.E.U8 desc[UR36][R8.64+0x9], R31 ;  /* 0x0000091f08008986 */ /* 0x000fe6000c101124 */
[----:B------:R-:W-:Y:S01]  /*10cc0*/  @!P2 IMAD R33, R33, R17, RZ ;  /* 0x000000112121a224 */ /* 0x000fe200078e02ff */
[----:B------:R0:W-:Y:S01]  /*10cd0*/  @!P4 STG.E.U8 desc[UR36][R8.64+0x8], R3 ;  /* 0x000008030800c986 */ /* 0x0001e2000c101124 */
[----:B------:R-:W-:-:S02]  /*10ce0*/  ISETP.LT.OR P0, PT, R0, 0x12, !P3 ;  /* 0x000000120000780c */ /* 0x000fc40005f01670 */
[----:B-1----:R-:W-:Y:S01]  /*10cf0*/  @!P6 IMAD R5, R34, R17, RZ ;  /* 0x000000112205e224 */ /* 0x002fe200078e02ff */
[C---:B------:R-:W-:Y:S01]  /*10d00*/  ISETP.LT.OR P4, PT, R0.reuse, 0x19, !P1 ;  /* 0x000000190000780c */ /* 0x040fe20004f81670 */
[----:B------:R-:W-:Y:S01]  /*10d10*/  @!P5 STG.E.U8 desc[UR36][R6.64+0x10], R11 ;  /* 0x0000100b0600d986 */ /* 0x000fe2000c101124 */
[----:B------:R-:W-:-:S03]  /*10d20*/  ISETP.LT.OR P5, PT, R0, 0x1a, !P1 ;  /* 0x0000001a0000780c */ /* 0x000fc60004fa1670 */
[----:B------:R-:W-:Y:S01]  /*10d30*/  @!P2 STG.E.U8 desc[UR36][R6.64+0x11], R33 ;  /* 0x000011210600a986 */ /* 0x000fe2000c101124 */
[----:B------:R-:W-:-:S03]  /*10d40*/  ISETP.LT.OR P2, PT, R0, 0x19, !P3 ;  /* 0x000000190000780c */ /* 0x000fc60005f41670 */
[----:B------:R1:W-:Y:S01]  /*10d50*/  @!P6 STG.E.U8 desc[UR36][R8.64+0x10], R5 ;  /* 0x000010050800e986 */ /* 0x0003e2000c101124 */
[----:B------:R-:W-:Y:S01]  /*10d60*/  ISETP.LT.OR P6, PT, R0, 0x1a, !P3 ;  /* 0x0000001a0000780c */ /* 0x000fe20005fc1670 */
[-C--:B------:R-:W-:Y:S02]  /*10d70*/  @!P0 IMAD R35, R35, R17.reuse, RZ ;  /* 0x0000001123238224 */ /* 0x080fe400078e02ff */
[-C--:B0-----:R-:W-:Y:S02]  /*10d80*/  @!P4 IMAD R3, R36, R17.reuse, RZ ;  /* 0x000000112403c224 */ /* 0x081fe400078e02ff */
[-C--:B------:R-:W-:Y:S01]  /*10d90*/  @!P5 IMAD R37, R37, R17.reuse, RZ ;  /* 0x000000112525d224 */ /* 0x080fe200078e02ff */
[----:B------:R-:W-:Y:S01]  /*10da0*/  @!P0 STG.E.U8 desc[UR36][R8.64+0x11], R35 ;  /* 0x0000112308008986 */ /* 0x000fe2000c101124 */
[----:B------:R-:W-:Y:S02]  /*10db0*/  ISETP.LT.OR P0, PT, R0, 0x22, !P1 ;  /* 0x000000220000780c */ /* 0x000fe40004f01670 */
[----:B-1----:R-:W-:-:S04]  /*10dc0*/  @!P2 IMAD R5, R38, R17, RZ ;  /* 0x000000112605a224 */ /* 0x002fc800078e02ff */
[----:B------:R-:W-:Y:S01]  /*10dd0*/  @!P6 IMAD R39, R39, R17, RZ ;  /* 0x000000112727e224 */ /* 0x000fe200078e02ff */
[----:B------:R0:W-:Y:S01]  /*10de0*/  @!P4 STG.E.U8 desc[UR36][R6.64+0x18], R3 ;  /* 0x000018030600c986 */ /* 0x0001e2000c101124 */
[----:B------:R-:W-:-:S03]  /*10df0*/  ISETP.LT.OR P4, PT, R0, 0x21, !P1 ;  /* 0x000000210000780c */ /* 0x000fc60004f81670 */
        /* <DEDUP_REMOVED lines=216> */
[-C--:B0-----:R-:W-:Y:S02]  /*11b80*/  @!P4 IMAD R3, R110, R17.reuse, RZ ;  /* 0x000000116e03c224 */ /* 0x081fe400078e02ff */
[-C--:B------:R-:W-:Y:S02]  /*11b90*/  @!P0 IMAD R111, R111, R17.reuse, RZ ;  /* 0x000000116f6f8224 */ /* 0x080fe400078e02ff */
[-C--:B------:R-:W-:Y:S01]  /*11ba0*/  @!P5 IMAD R11, R112, R17.reuse, RZ ;  /* 0x00000011700bd224 */ /* 0x080fe200078e02ff */
[----:B------:R0:W-:Y:S03]  /*11bb0*/  @!P4 STG.E.U8 desc[UR36][R8.64+0xa8], R3 ;  /* 0x0000a8030800c986 */ /* 0x0001e6000c101124 */
[-C--:B------:R-:W-:Y:S01]  /*11bc0*/  @!P2 IMAD R113, R113, R17.reuse, RZ ;  /* 0x000000117171a224 */ /* 0x080fe200078e02ff */
[----:B------:R-:W-:Y:S03]  /*11bd0*/  @!P0 STG.E.U8 desc[UR36][R8.64+0xa9], R111 ;  /* 0x0000a96f08008986 */ /* 0x000fe6000c101124 */
[----:B-1----:R-:W-:Y:S01]  /*11be0*/  @!P6 IMAD R5, R114, R17, RZ ;  /* 0x000000117205e224 */ /* 0x002fe200078e02ff */
[C---:B------:R-:W-:Y:S01]  /*11bf0*/  ISETP.LT.OR P0, PT, R0.reuse, 0xb2, !P3 ;  /* 0x000000b20000780c */ /* 0x040fe20005f01670 */
[----:B------:R-:W-:Y:S01]  /*11c00*/  @!P5 STG.E.U8 desc[UR36][R6.64+0xb0], R11 ;  /* 0x0000b00b0600d986 */ /* 0x000fe2000c101124 */
[----:B------:R-:W-:-:S02]  /*11c10*/  ISETP.LT.OR P5, PT, R0, 0xba, !P1 ;  /* 0x000000ba0000780c */ /* 0x000fc40004fa1670 */
[C---:B------:R-:W-:Y:S01]  /*11c20*/  ISETP.LT.OR P4, PT, R0.reuse, 0xb9, !P1 ;  /* 0x000000b90000780c */ /* 0x040fe20004f81670 */
[----:B------:R-:W-:Y:S01]  /*11c30*/  @!P2 STG.E.U8 desc[UR36][R6.64+0xb1], R113 ;  /* 0x0000b1710600a986 */ /* 0x000fe2000c101124 */
[----:B------:R-:W-:-:S03]  /*11c40*/  ISETP.LT.OR P2, PT, R0, 0xb9, !P3 ;  /* 0x000000b90000780c */ /* 0x000fc60005f41670 */
[----:B------:R1:W-:Y:S01]  /*11c50*/  @!P6 STG.E.U8 desc[UR36][R8.64+0xb0], R5 ;  /* 0x0000b0050800e986 */ /* 0x0003e2000c101124 */
[----:B------:R-:W-:-:S03]  /*11c60*/  ISETP.LT.OR P6, PT, R0, 0xba, !P3 ;  /* 0x000000ba0000780c */ /* 0x000fc60005fc1670 */
[-C--:B------:R-:W-:Y:S02]  /*11c70*/  @!P0 IMAD R115, R115, R17.reuse, RZ ;  /* 0x0000001173738224 */ /* 0x080fe400078e02ff */
[-C--:B------:R-:W-:Y:S02]  /*11c80*/  @!P5 IMAD R117, R117, R17.reuse, RZ ;  /* 0x000000117575d224 */ /* 0x080fe400078e02ff */
[-C--:B0-----:R-:W-:Y:S01]  /*11c90*/  @!P4 IMAD R3, R116, R17.reuse, RZ ;  /* 0x000000117403c224 */ /* 0x081fe200078e02ff */
[----:B------:R-:W-:Y:S01]  /*11ca0*/  @!P0 STG.E.U8 desc[UR36][R8.64+0xb1], R115 ;  /* 0x0000b17308008986 */ /* 0x000fe2000c101124 */
[----:B------:R-:W-:Y:S01]  /*11cb0*/  ISETP.LT.OR P0, PT, R0, 0xc1, !P1 ;  /* 0x000000c10000780c */ /* 0x000fe20004f01670 */
[----:B-1----:R-:W-:-:S03]  /*11cc0*/  @!P2 IMAD R5, R118, R17, RZ ;  /* 0x000000117605a224 */ /* 0x002fc600078e02ff */
[----:B------:R-:W-:Y:S01]  /*11cd0*/  @!P6 IMAD R119, R119, R17, RZ ;  /* 0x000000117777e224 */ /* 0x000fe200078e02ff */
[----:B------:R-:W-:Y:S01]  /*11ce0*/  @!P5 STG.E.U8 desc[UR36][R6.64+0xb9], R117 ;  /* 0x0000b9750600d986 */ /* 0x000fe2000c101124 */
[----:B------:R-:W-:-:S03]  /*11cf0*/  ISETP.LT.OR P5, PT, R0, 0xc2, !P1 ;  /* 0x000000c20000780c */ /* 0x000fc60004fa1670 */
[----:B------:R0:W-:Y:S01]  /*11d00*/  @!P4 STG.E.U8 desc[UR36][R6.64+0xb8], R3 ;  /* 0x0000b8030600c986 */ /* 0x0001e2000c101124 */
[----:B------:R-:W-:-:S03]  /*11d10*/  ISETP.LT.OR P4, PT, R0, 0xc1, !P3 ;  /* 0x000000c10000780c */ /* 0x000fc60005f81670 */
[----:B------:R-:W-:Y:S01]  /*11d20*/  @!P6 STG.E.U8 desc[UR36][R8.64+0xb9], R119 ;  /* 0x0000b9770800e986 */ /* 0x000fe2000c101124 */
[----:B------:R-:W-:-:S03]  /*11d30*/  ISETP.LT.OR P6, PT, R0, 0xc2, !P3 ;  /* 0x000000c20000780c */ /* 0x000fc60005fc1670 */
[----:B------:R1:W-:Y:S01]  /*11d40*/  @!P2 STG.E.U8 desc[UR36][R8.64+0xb8], R5 ;  /* 0x0000b8050800a986 */ /* 0x0003e2000c101124 */
[----:B------:R-:W-:Y:S01]  /*11d50*/  ISETP.LT.OR P2, PT, R0, 0xc9, !P1 ;  /* 0x000000c90000780c */ /* 0x000fe20004f41670 */
[-C--:B------:R-:W-:Y:S02]  /*11d60*/  @!P0 IMAD R11, R120, R17.reuse, RZ ;  /* 0x00000011780b8224 */ /* 0x080fe400078e02ff */
[-C--:B------:R-:W-:Y:S02]  /*11d70*/  @!P5 IMAD R121, R121, R17.reuse, RZ ;  /* 0x000000117979d224 */ /* 0x080fe400078e02ff */
[-C--:B0-----:R-:W-:Y:S01]  /*11d80*/  @!P4 IMAD R3, R122, R17.reuse, RZ ;  /* 0x000000117a03c224 */ /* 0x081fe200078e02ff */
[----:B------:R0:W-:Y:S03]  /*11d90*/  @!P0 STG.E.U8 desc[UR36][R6.64+0xc0], R11 ;  /* 0x0000c00b06008986 */ /* 0x0001e6000c101124 */
[-C--:B------:R-:W-:Y:S01]  /*11da0*/  @!P6 IMAD R123, R123, R17.reuse, RZ ;  /* 0x000000117b7be224 */ /* 0x080fe200078e02ff */
[----:B------:R-:W-:Y:S01]  /*11db0*/  ISETP.LT.OR P0, PT, R0, 0xca, !P1 ;  /* 0x000000ca0000780c */ /* 0x000fe20004f01670 */
[----:B------:R-:W-:Y:S02]  /*11dc0*/  @!P5 STG.E.U8 desc[UR36][R6.64+0xc1], R121 ;  /* 0x0000c1790600d986 */ /* 0x000fe4000c101124 */
[----:B-1----:R-:W-:Y:S01]  /*11dd0*/  @!P2 IMAD R5, R124, R17, RZ ;  /* 0x000000117c05a224 */ /* 0x002fe200078e02ff */
[C---:B------:R-:W-:Y:S01]  /*11de0*/  ISETP.LT.OR P5, PT, R0.reuse, 0xc9, !P3 ;  /* 0x000000c90000780c */ /* 0x040fe20005fa1670 */
[----:B------:R1:W-:Y:S01]  /*11df0*/  @!P4 STG.E.U8 desc[UR36][R8.64+0xc0], R3 ;  /* 0x0000c0030800c986 */ /* 0x0003e2000c101124 */
        /* <DEDUP_REMOVED lines=8> */
[----:B------:R-:W-:Y:S03]  /*11e80*/  @!P0 STG.E.U8 desc[UR36][R6.64+0xc9], R125 ;  /* 0x0000c97d06008986 */ /* 0x000fe6000c101124 */
[-C--:B-1----:R-:W-:Y:S01]  /*11e90*/  @!P6 IMAD R3, R128, R17.reuse, RZ ;  /* 0x000000118003e224 */ /* 0x082fe200078e02ff */
[----:B------:R0:W-:Y:S03]  /*11ea0*/  @!P5 STG.E.U8 desc[UR36][R8.64+0xc8], R11 ;  /* 0x0000c80b0800d986 */ /* 0x0001e6000c101124 */
[----:B------:R-:W-:Y:S01]  /*11eb0*/  @!P2 IMAD R129, R129, R17, RZ ;  /* 0x000000118181a224 */ /* 0x000fe200078e02ff */
[C---:B------:R-:W-:Y:S01]  /*11ec0*/  ISETP.LT.OR P0, PT, R0.reuse, 0xd1, !P3 ;  /* 0x000000d10000780c */ /* 0x040fe20005f01670 */
[----:B------:R-:W-:Y:S01]  /*11ed0*/  @!P4 STG.E.U8 desc[UR36][R8.64+0xc9], R127 ;  /* 0x0000c97f0800c986 */ /* 0x000fe2000c101124 */
[----:B------:R-:W-:-:S02]  /*11ee0*/  ISETP.LT.OR P5, PT, R0, 0xd2, !P3 ;  /* 0x000000d20000780c */ /* 0x000fc40005fa1670 */
[C---:B------:R-:W-:Y:S01]  /*11ef0*/  ISETP.LT.OR P4, PT, R0.reuse, 0xd9, !P1 ;  /* 0x000000d90000780c */ /* 0x040fe20004f81670 */
[----:B------:R1:W-:Y:S01]  /*11f00*/  @!P6 STG.E.U8 desc[UR36][R6.64+0xd0], R3 ;  /* 0x0000d0030600e986 */ /* 0x0003e2000c101124 */
[----:B------:R-:W-:-:S03]  /*11f10*/  ISETP.LT.OR P6, PT, R0, 0xda, !P1 ;  /* 0x000000da0000780c */ /* 0x000fc60004fc1670 */
[----:B------:R-:W-:Y:S01]  /*11f20*/  @!P2 STG.E.U8 desc[UR36][R6.64+0xd1], R129 ;  /* 0x0000d1810600a986 */ /* 0x000fe2000c101124 */
[----:B------:R-:W-:-:S03]  /*11f30*/  ISETP.LT.OR P2, PT, R0, 0xd9, !P3 ;  /* 0x000000d90000780c */ /* 0x000fc60005f41670 */
[-C--:B--2---:R-:W-:Y:S02]  /*11f40*/  @!P0 IMAD R5, R130, R17.reuse, RZ ;  /* 0x0000001182058224 */ /* 0x084fe400078e02ff */
[-C--:B------:R-:W-:Y:S02]  /*11f50*/  @!P5 IMAD R131, R131, R17.reuse, RZ ;  /* 0x000000118383d224 */ /* 0x080fe400078e02ff */
[-C--:B0-----:R-:W-:Y:S02]  /*11f60*/  @!P4 IMAD R11, R132, R17.reuse, RZ ;  /* 0x00000011840bc224 */ /* 0x081fe400078e02ff */
[-C--:B------:R-:W-:Y:S01]  /*11f70*/  @!P6 IMAD R133, R133, R17.reuse, RZ ;  /* 0x000000118585e224 */ /* 0x080fe200078e02ff */
[----:B------:R0:W-:Y:S03]  /*11f80*/  @!P0 STG.E.U8 desc[UR36][R8.64+0xd0], R5 ;  /* 0x0000d00508008986 */ /* 0x0001e6000c101124 */
[----:B-1----:R-:W-:Y:S01]  /*11f90*/  @!P2 IMAD R3, R134, R17, RZ ;  /* 0x000000118603a224 */ /* 0x002fe200078e02ff */
[----:B------:R-:W-:Y:S01]  /*11fa0*/  @!P5 STG.E.U8 desc[UR36][R8.64+0xd1], R131 ;  /* 0x0000d1830800d986 */ /* 0x000fe2000c101124 */
[----:B------:R-:W-:-:S02]  /*11fb0*/  ISETP.LT.OR P0, PT, R0, 0xda, !P3 ;  /* 0x000000da0000780c */ /* 0x000fc40005f01670 */
        /* <DEDUP_REMOVED lines=14> */
[----:B------:R-:W-:Y:S01]  /*120a0*/  @!P4 STG.E.U8 desc[UR36][R6.64+0xe1], R137 ;  /* 0x0000e1890600c986 */ /* 0x000fe2000c101124 */
[----:B------:R-:W-:-:S02]  /*120b0*/  ISETP.LT.OR P0, PT, R0, 0xe9, !P1 ;  /* 0x000000e90000780c */ /* 0x000fc40004f01670 */
[C---:B------:R-:W-:Y:S01]  /*120c0*/  ISETP.LT.OR P4, PT, R0.reuse, 0xea, !P1 ;  /* 0x000000ea0000780c */ /* 0x040fe20004f81670 */
[----:B------:R1:W-:Y:S01]  /*120d0*/  @!P6 STG.E.U8 desc[UR36][R8.64+0xe0], R11 ;  /* 0x0000e00b0800e986 */ /* 0x0003e2000c101124 */
[C---:B------:R-:W-:Y:S02]  /*120e0*/  ISETP.LT.OR P6, PT, R0.reuse, 0xe9, !P3 ;  /* 0x000000e90000780c */ /* 0x040fe40005fc1670 */
[C---:B------:R-:W-:Y:S01]  /*120f0*/  ISETP.LT.OR P5, PT, R0.reuse, 0xea, !P3 ;  /* 0x000000ea0000780c */ /* 0x040fe20005fa1670 */
[----:B------:R-:W-:Y:S01]  /*12100*/  @!P2 STG.E.U8 desc[UR36][R8.64+0xe1], R139 ;  /* 0x0000e18b0800a986 */ /* 0x000fe2000c101124 */
[----:B------:R-:W-:-:S05]  /*12110*/  ISETP.LT.OR P2, PT, R0, 0xf1, !P1 ;  /* 0x000000f10000780c */ /* 0x000fca0004f41670 */
[-C--:B--2---:R-:W-:Y:S02]  /*12120*/  @!P0 IMAD R3, R140, R17.reuse, RZ ;  /* 0x000000118c038224 */ /* 0x084fe400078e02ff */
[-C--:B------:R-:W-:Y:S02]  /*12130*/  @!P4 IMAD R141, R141, R17.reuse, RZ ;  /* 0x000000118d8dc224 */ /* 0x080fe400078e02ff */
[-C--:B0-----:R-:W-:Y:S02]  /*12140*/  @!P6 IMAD R5, R142, R17.reuse, RZ ;  /* 0x000000118e05e224 */ /* 0x081fe400078e02ff */
[-C--:B------:R-:W-:Y:S02]  /*12150*/  @!P5 IMAD R143, R143, R17.reuse, RZ ;  /* 0x000000118f8fd224 */ /* 0x080fe400078e02ff */
[----:B-1----:R-:W-:Y:S01]  /*12160*/  @!P2 IMAD R11, R144, R17, RZ ;  /* 0x00000011900ba224 */ /* 0x002fe200078e02ff */
[----:B------:R0:W-:Y:S01]  /*12170*/  @!P0 STG.E.U8 desc[UR36][R6.64+0xe8], R3 ;  /* 0x0000e80306008986 */ /* 0x0001e2000c101124 */
[----:B------:R-:W-:-:S03]  /*12180*/  ISETP.LT.OR P0, PT, R0, 0xf2, !P1 ;  /* 0x000000f20000780c */ /* 0x000fc60004f01670 */
[----:B------:R-:W-:Y:S01]  /*12190*/  @!P4 STG.E.U8 desc[UR36][R6.64+0xe9], R141 ;  /* 0x0000e98d0600c986 */ /* 0x000fe2000c101124 */
[----:B------:R-:W-:-:S03]  /*121a0*/  ISETP.LT.OR P4, PT, R0, 0xf1, !P3 ;  /* 0x000000f10000780c */ /* 0x000fc60005f81670 */
[----:B------:R-:W-:Y:S01]  /*121b0*/  @!P6 STG.E.U8 desc[UR36][R8.64+0xe8], R5 ;  /* 0x0000e8050800e986 */ /* 0x000fe2000c101124 */
[----:B------:R-:W-:-:S03]  /*121c0*/  ISETP.LT.OR P6, PT, R0, 0xf2, !P3 ;  /* 0x000000f20000780c */ /* 0x000fc60005fc1670 */
[----:B------:R-:W-:Y:S01]  /*121d0*/  @!P5 STG.E.U8 desc[UR36][R8.64+0xe9], R143 ;  /* 0x0000e98f0800d986 */ /* 0x000fe2000c101124 */
[----:B------:R-:W-:-:S03]  /*121e0*/  ISETP.LT.OR P5, PT, R0, 0xf9, !P3 ;  /* 0x000000f90000780c */ /* 0x000fc60005fa1670 */
[----:B------:R1:W-:Y:S01]  /*121f0*/  @!P2 STG.E.U8 desc[UR36][R6.64+0xf0], R11 ;  /* 0x0000f00b0600a986 */ /* 0x0003e2000c101124 */
[C---:B------:R-:W-:Y:S02]  /*12200*/  ISETP.LT.OR P2, PT, R0.reuse, 0xf9, !P1 ;  /* 0x000000f90000780c */ /* 0x040fe40004f41670 */
[C---:B------:R-:W-:Y:S02]  /*12210*/  ISETP.LT.OR P1, PT, R0.reuse, 0xfa, !P1 ;  /* 0x000000fa0000780c */ /* 0x040fe40004f21670 */
[----:B------:R-:W-:Y:S01]  /*12220*/  ISETP.LT.OR P3, PT, R0, 0xfa, !P3 ;  /* 0x000000fa0000780c */ /* 0x000fe20005f61670 */
[-C--:B------:R-:W-:Y:S02]  /*12230*/  @!P0 IMAD R145, R145, R17.reuse, RZ ;  /* 0x0000001191918224 */ /* 0x080fe400078e02ff */
[-C--:B0-----:R-:W-:Y:S02]  /*12240*/  @!P4 IMAD R3, R146, R17.reuse, RZ ;  /* 0x000000119203c224 */ /* 0x081fe400078e02ff */
[----:B------:R-:W-:-:S02]  /*12250*/  @!P6 IMAD R147, R147, R17, RZ ;  /* 0x000000119393e224 */ /* 0x000fc400078e02ff */
[-C--:B-1----:R-:W-:Y:S02]  /*12260*/  @!P5 IMAD R11, R150, R17.reuse, RZ ;  /* 0x00000011960bd224 */ /* 0x082fe400078e02ff */
[-C--:B------:R-:W-:Y:S02]  /*12270*/  @!P2 IMAD R5, R148, R17.reuse, RZ ;  /* 0x000000119405a224 */ /* 0x080fe400078e02ff */
[-C--:B------:R-:W-:Y:S02]  /*12280*/  @!P1 IMAD R149, R149, R17.reuse, RZ ;  /* 0x0000001195959224 */ /* 0x080fe400078e02ff */
[----:B------:R-:W-:Y:S01]  /*12290*/  @!P3 IMAD R151, R151, R17, RZ ;  /* 0x000000119797b224 */ /* 0x000fe200078e02ff */
[----:B------:R0:W-:Y:S04]  /*122a0*/  @!P0 STG.E.U8 desc[UR36][R6.64+0xf1], R145 ;  /* 0x0000f19106008986 */ /* 0x0001e8000c101124 */
[----:B------:R0:W-:Y:S04]  /*122b0*/  @!P4 STG.E.U8 desc[UR36][R8.64+0xf0], R3 ;  /* 0x0000f0030800c986 */ /* 0x0001e8000c101124 */
[----:B------:R0:W-:Y:S04]  /*122c0*/  @!P6 STG.E.U8 desc[UR36][R8.64+0xf1], R147 ;  /* 0x0000f1930800e986 */ /* 0x0001e8000c101124 */
[----:B------:R0:W-:Y:S04]  /*122d0*/  @!P2 STG.E.U8 desc[UR36][R6.64+0xf8], R5 ;  /* 0x0000f8050600a986 */ /* 0x0001e8000c101124 */
[----:B------:R0:W-:Y:S04]  /*122e0*/  @!P1 STG.E.U8 desc[UR36][R6.64+0xf9], R149 ;  /* 0x0000f99506009986 */ /* 0x0001e8000c101124 */
[----:B------:R0:W-:Y:S04]  /*122f0*/  @!P5 STG.E.U8 desc[UR36][R8.64+0xf8], R11 ;  /* 0x0000f80b0800d986 */ /* 0x0001e8000c101124 */
[----:B------:R0:W-:Y:S02]  /*12300*/  @!P3 STG.E.U8 desc[UR36][R8.64+0xf9], R151 ;  /* 0x0000f9970800b986 */ /* 0x0001e4000c101124 */
.L_x_542:
[----:B------:R-:W-:Y:S05]  /*12310*/  BSYNC B0 ;  /* 0x0000000000007941 */ /* 0x000fea0003800000 */
.L_x_28:
[----:B0-----:R-:W2:Y:S04]  /*12320*/  LDL.LU R3, [R1+0x200] ;  /* 0x0002000001037983 */ /* 0x001ea80000300800 */
[----:B------:R-:W2:Y:S01]  /*12330*/  LDL.LU R2, [R1+0x204] ;  /* 0x0002040001027983 */ /* 0x000ea20000300800 */
[----:B------:R-:W-:Y:S01]  /*12340*/  ULDC UR4, c[0x0][0xc] ;  /* 0x0000030000047ab9 */ /* 0x000fe20000000800 */
[----:B------:R-:W-:Y:S01]  /*12350*/  ULDC UR5, c[0x0][0x10] ;  /* 0x0000040000057ab9 */ /* 0x000fe20000000800 */
[----:B------:R-:W2:Y:S01]  /*12360*/  LDC R5, c[0x0][0x14] ;  /* 0x00000500ff057b82 */ /* 0x000ea20000000800 */
[----:B------:R-:W-:Y:S01]  /*12370*/  UIMAD.WIDE.U32 UR4, UR4, UR5, URZ ;  /* 0x00000005040472a5 */ /* 0x000fe2000f8e003f */
[----:B------:R-:W-:Y:S01]  /*12380*/  PRMT R0, RZ, 0x7610, R0 ;  /* 0x00007610ff007816 */ /* 0x000fe20000000000 */
[----:B------:R-:W-:Y:S01]  /*12390*/  UMOV UR42, 0xffffffff ;  /* 0xffffffff002a7882 */ /* 0x000fe20000000000 */
[----:B------:R-:W-:-:S03]  /*123a0*/  UMOV UR43, 0xffffffff ;  /* 0xffffffff002b7882 */ /* 0x000fc60000000000 */
[----:B--2---:R-:W-:-:S04]  /*123b0*/  IMAD.WIDE.U32 R2, R5, UR4, R2 ;  /* 0x0000000405027c25 */ /* 0x004fc8000f8e0002 */
[----:B------:R-:W-:Y:S01]  /*123c0*/  IMAD R5, R5, UR5, RZ ;  /* 0x0000000505057c24 */ /* 0x000fe2000f8e02ff */
[----:B------:R-:W-:Y:S01]  /*123d0*/  ULDC.64 UR4, c[0x0][0x650] ;  /* 0x0001940000047ab9 */ /* 0x000fe20000000a00 */
[----:B-1-3--:R-:W-:Y:S01]  /*123e0*/  IMAD.MOV.U32 R6, RZ, RZ, R2 ;  /* 0x000000ffff067224 */ /* 0x00afe200078e0002 */
[----:B------:R-:W-:Y:S01]  /*123f0*/  ISETP.GE.U32.AND P0, PT, R2, UR4, PT ;  /* 0x0000000402007c0c */ /* 0x000fe2000bf06070 */
[----:B------:R-:W-:-:S05]  /*12400*/  IMAD.IADD R4, R3, 0x1, R5 ;  /* 0x0000000103047824 */ /* 0x000fca00078e0205 */
[----:B------:R0:W-:Y:S01]  /*12410*/  STL [R1+0x200], R4 ;  /* 0x0002000401007387 */ /* 0x0001e20000100800 */
[----:B------:R-:W-:-:S03]  /*12420*/  ISETP.GE.U32.AND.EX P0, PT, R4, UR5, PT, P0 ;  /* 0x0000000504007c0c */ /* 0x000fc6000bf06100 */
[----:B------:R0:W-:Y:S10]  /*12430*/  STL [R1+0x204], R6 ;  /* 0x0002040601007387 */ /* 0x0001f40000100800 */
[----:B0-----:R-:W-:Y:S05]  /*12440*/  @P0 BRA `(.L_x_543) ;  /* 0x0000000400880947 */ /* 0x001fea0003800000 */
[----:B------:R-:W0:Y:S01]  /*12450*/  S2UR UR6, SR_CTAID.X ;  /* 0x00000000000679c3 */ /* 0x000e220000002500 */
[----:B------:R-:W-:Y:S01]  /*12460*/  ULDC.64 UR12, c[0x0][0x628] ;  /* 0x00018a00000c7ab9 */ /* 0x000fe20000000a00 */
[----:B------:R-:W-:Y:S01]  /*12470*/  ULDC UR4, c[0x0][0x150] ;  /* 0x0000540000047ab9 */ /* 0x000fe20000000800 */
[----:B------:R-:W-:Y:S01]  /*12480*/  ISETP.NE.U32.AND P0, PT, RZ, UR12, PT ;  /* 0x0000000cff007c0c */ /* 0x000fe2000bf05070 */
[----:B------:R-:W-:Y:S01]  /*12490*/  ULDC UR15, c[0x0][0x630] ;  /* 0x00018c00000f7ab9 */ /* 0x000fe20000000800 */
[----:B------:R-:W-:Y:S01]  /*124a0*/  R2UR UR16, R6 ;  /* 0x00000000061072ca */ /* 0x000fe200000e0000 */
[----:B------:R-:W-:Y:S01]  /*124b0*/  ULDC UR19, c[0x0][0x154] ;  /* 0x0000550000137ab9 */ /* 0x000fe20000000800 */
[----:B------:R-:W-:Y:S01]  /*124c0*/  ISETP.NE.AND.EX P0, PT, RZ, UR13, PT, P0 ;  /* 0x0000000dff007c0c */ /* 0x000fe2000bf05300 */
[----:B------:R-:W1:Y:S01]  /*124d0*/  S2UR UR18, SR_CTAID.Y ;  /* 0x00000000001279c3 */ /* 0x000e620000002600 */
[----:B------:R-:W-:Y:S02]  /*124e0*/  R2UR UR17, R4 ;  /* 0x00000000041172ca */ /* 0x000fe400000e0000 */
[----:B------:R-:W-:-:S02]  /*124f0*/  R2UR UR10, R6 ;  /* 0x00000000060a72ca */ /* 0x000fc400000e0000 */
[----:B------:R-:W-:Y:S02]  /*12500*/  R2UR UR11, R4 ;  /* 0x00000000040b72ca */ /* 0x000fe400000e0000 */
[----:B0-----:R-:W-:-:S05]  /*12510*/  I2FP.F32.U32 R0, UR6 ;  /* 0x0000000600007c45 */ /* 0x001fca0008201000 */
[----:B------:R-:W-:-:S04]  /*12520*/  FMUL R0, R0, UR4 ;  /* 0x0000000400007c20 */ /* 0x000fc80008400000 */
[----:B------:R0:W2:Y:S01]  /*12530*/  F2I.U32.TRUNC.NTZ R2, R0 ;  /* 0x0000000000027305 */ /* 0x0000a2000020f000 */
[----:B-1----:R-:W-:Y:S05]  /*12540*/  @!P0 BRA `(.L_x_544) ;  /* 0x0000000000308947 */ /* 0x002fea0003800000 */
        /* <DEDUP_REMOVED lines=12> */
.L_x_544:
[----:B------:R-:W-:Y:S01]  /*12610*/  USHF.R.U64 UR43, UR10, UR15, UR11 ;  /* 0x0000000f0a2b7299 */ /* 0x000fe2000800120b */
[----:B0-----:R-:W-:Y:S01]  /*12620*/  I2FP.F32.U32 R0, UR18 ;  /* 0x0000001200007c45 */ /* 0x001fe20008201000 */
[----:B------:R-:W-:Y:S02]  /*12630*/  USHF.R.U32.HI UR4, URZ, UR15, UR11 ;  /* 0x0000000f3f047299 */ /* 0x000fe4000801160b */
        /* <DEDUP_REMOVED lines=8> */
[----:B------:R-:W-:Y:S01]  /*126c0*/  UIMAD.WIDE.U32 UR8, UR10, UR12, UR8 ;  /* 0x0000000c0a0872a5 */ /* 0x000fe2000f8e0008 */
[----:B--2---:R-:W-:Y:S01]  /*126d0*/  R2UR UR12, R2 ;  /* 0x00000000020c72ca */ /* 0x004fe200000e0000 */
[----:B------:R-:W-:Y:S01]  /*126e0*/  UIMAD UR10, UR10, UR13, UR4 ;  /* 0x0000000d0a0a72a4 */ /* 0x000fe2000f8e0204 */
[----:B------:R-:W-:Y:S01]  /*126f0*/  ULDC UR11, c[0x0][0x618] ;  /* 0x00018600000b7ab9 */ /* 0x000fe20000000800 */
[----:B------:R-:W-:Y:S02]  /*12700*/  ULDC UR21, c[0x0][0x658] ;  /* 0x0001960000157ab9 */ /* 0x000fe40000000800 */
[----:B------:R-:W-:Y:S01]  /*12710*/  UIADD3 UR9, UR9, UR10, URZ ;  /* 0x0000000a09097290 */ /* 0x000fe2000fffe03f */
[----:B------:R-:W-:Y:S01]  /*12720*/  UMOV UR15, 0xffffffff ;  /* 0xffffffff000f7882 */ /* 0x000fe20000000000 */
[----:B------:R-:W-:Y:S01]  /*12730*/  ULDC.64 UR4, c[0x0][0x640] ;  /* 0x0001900000047ab9 */ /* 0x000fe20000000a00 */
[----:B------:R-:W-:Y:S01]  /*12740*/  USHF.L.U32 UR15, UR15, UR21, URZ ;  /* 0x000000150f0f7299 */ /* 0x000fe2000800063f */
[----:B------:R-:W-:Y:S01]  /*12750*/  ISETP.NE.U32.AND P0, PT, RZ, UR4, PT ;  /* 0x00000004ff007c0c */ /* 0x000fe2000bf05070 */
[----:B------:R-:W-:-:S02]  /*12760*/  USHF.R.U64 UR16, UR8, UR11, UR9 ;  /* 0x0000000b08107299 */ /* 0x000fc40008001209 */
[----:B------:R-:W-:Y:S01]  /*12770*/  USHF.R.U32.HI UR8, URZ, UR11, UR9 ;  /* 0x0000000b3f087299 */ /* 0x000fe20008011609 */
[----:B0-----:R-:W-:Y:S01]  /*12780*/  R2UR UR14, R0 ;  /* 0x00000000000e72ca */ /* 0x001fe200000e0000 */
[----:B------:R-:W-:Y:S01]  /*12790*/  ULDC UR17, c[0x0][0x608] ;  /* 0x0001820000117ab9 */ /* 0x000fe20000000800 */
[----:B------:R-:W-:Y:S01]  /*127a0*/  ULOP3.LUT UR41, URZ, UR15, URZ, 0x33, !UPT ;  /* 0x0000000f3f297292 */ /* 0x000fe2000f8e333f */
[----:B------:R-:W-:Y:S01]  /*127b0*/  ISETP.NE.AND.EX P0, PT, RZ, UR5, PT, P0 ;  /* 0x00000005ff007c0c */ /* 0x000fe2000bf05300 */
[----:B------:R-:W-:Y:S02]  /*127c0*/  USHF.R.U64 UR15, UR16, UR17, UR8 ;  /* 0x00000011100f7299 */ /* 0x000fe40008001208 */
[----:B------:R-:W-:Y:S02]  /*127d0*/  USHF.R.U32.HI UR8, URZ, UR17, UR8 ;  /* 0x000000113f087299 */ /* 0x000fe40008011608 */
[----:B------:R-:W-:Y:S02]  /*127e0*/  UIADD3 UR12, -UR12, URZ, URZ ;  /* 0x0000003f0c0c7290 */ /* 0x000fe4000fffe13f */
[----:B------:R-:W-:Y:S01]  /*127f0*/  USHF.R.U64 UR17, UR15, UR21, UR8 ;  /* 0x000000150f117299 */ /* 0x000fe20008001208 */
[----:B------:R-:W-:Y:S01]  /*12800*/  UMOV UR19, 0x1 ;  /* 0x0000000100137882 */ /* 0x000fe20000000000 */
[----:B------:R-:W-:Y:S01]  /*12810*/  ULDC UR13, c[0x0][0x144] ;  /* 0x00005100000d7ab9 */ /* 0x000fe20000000800 */
[----:B------:R-:W-:Y:S01]  /*12820*/  ULDC UR7, c[0x0][0x600] ;  /* 0x0001800000077ab9 */ /* 0x000fe20000000800 */
[----:B------:R-:W-:-:S02]  /*12830*/  USHF.L.U32 UR24, UR19, UR21, URZ ;  /* 0x0000001513187299 */ /* 0x000fc4000800063f */
[----:B------:R-:W-:Y:S02]  /*12840*/  USHF.R.U32.HI UR8, URZ, UR21, UR8 ;  /* 0x000000153f087299 */ /* 0x000fe40008011608 */
[----:B------:R-:W-:Y:S02]  /*12850*/  UIMAD UR21, UR13, UR12, UR6 ;  /* 0x0000000c0d1572a4 */ /* 0x000fe4000f8e0206 */
[----:B------:R-:W-:Y:S02]  /*12860*/  UIADD3 UR20, UR7, -0x1, URZ ;  /* 0xffffffff07147890 */ /* 0x000fe4000fffe03f */
[----:B------:R-:W-:Y:S01]  /*12870*/  UIADD3 UR19, -UR14, URZ, URZ ;  /* 0x0000003f0e137290 */ /* 0x000fe2000fffe13f */
        /* <DEDUP_REMOVED lines=17> */
.L_x_545:
[----:B------:R-:W-:Y:S01]  /*12990*/  UISETP.NE.AND UP0, UPT, UR46, URZ, UPT ;  /* 0x0000003f2e00728c */ /* 0x000fe2000bf05270 */
[----:B------:R-:W-:Y:S01]  /*129a0*/  IMAD.MOV.U32 R0, RZ, RZ, 0x1 ;  /* 0x00000001ff007424 */ /* 0x000fe200078e00ff */
[----:B------:R-:W-:Y:S02]  /*129b0*/  USHF.R.U64 UR4, UR6, UR22, UR8 ;  /* 0x0000001606047299 */ /* 0x000fe40008001208 */
[----:B------:R-:W-:Y:S02]  /*129c0*/  ULOP3.LUT UR41, UR15, UR41, URZ, 0xc0, !UPT ;  /* 0x000000290f297292 */ /* 0x000fe4000f8ec03f */
[----:B------:R-:W-:Y:S02]  /*129d0*/  UIADD3 UR5, -UR4, URZ, URZ ;  /* 0x0000003f04057290 */ /* 0x000fe4000fffe13f */
[----:B------:R-:W-:Y:S02]  /*129e0*/  UIMAD UR41, UR24, UR4, UR41 ;  /* 0x00000004182972a4 */ /* 0x000fe4000f8e0229 */
[----:B------:R-:W-:-:S02]  /*129f0*/  ULOP3.LUT UR16, UR16, UR20, URZ, 0xc0, !UPT ;  /* 0x0000001410107292 */ /* 0x000fc4000f8ec03f */
[----:B------:R-:W-:Y:S02]  /*12a00*/  @UP0 UIMAD UR21, UR25, UR19, UR18 ;  /* 0x00000013191502a4 */ /* 0x000fe4000f8e0212 */
[----:B------:R-:W-:-:S03]  /*12a10*/  UIMAD UR4, UR5, UR23, UR17 ;  /* 0x00000017050472a4 */ /* 0x000fc6000f8e0211 */
[----:B------:R-:W-:Y:S01]  /*12a20*/  ULDC UR5, c[0x0][0x610] ;  /* 0x0001840000057ab9 */ /* 0x000fe20000000800 */
[----:B------:R-:W-:Y:S02]  /*12a30*/  UIMAD UR4, UR4, UR7, UR16 ;  /* 0x00000007040472a4 */ /* 0x000fe4000f8e0210 */
[----:B------:R-:W-:-:S04]  /*12a40*/  UIMAD UR41, UR41, UR5, UR21 ;  /* 0x00000005292972a4 */ /* 0x000fc8000f8e0215 */
[----:B------:R-:W-:Y:S02]  /*12a50*/  USEL UR42, UR4, UR41, !UP0 ;  /* 0x00000029042a7287 */ /* 0x000fe4000c000000 */
[----:B------:R-:W-:-:S12]  /*12a60*/  USEL UR41, UR41, UR4, !UP0 ;  /* 0x0000000429297287 */ /* 0x000fd8000c000000 */
.L_x_543:
[----:B------:R-:W-:-:S13]  /*12a70*/  LOP3.LUT P0, RZ, R0, 0xff, RZ, 0xc0, !PT ;  /* 0x000000ff00ff7812 */ /* 0x000fda000780c0ff */
[----:B------:R-:W-:Y:S05]  /*12a80*/  @P0 BRA `(.L_x_546) ;  /* 0xfffffee400a80947 */ /* 0x000fea000383ffff */
[----:B------:R-:W-:Y:S05]  /*12a90*/  EXIT ;  /* 0x000000000000794d */ /* 0x000fea0003800000 */
.L_x_3:
[----:B------:R-:W2:Y:S01]  /*12aa0*/  LDL R5, [R1+0x204] ;  /* 0x0002040001057983 */ /* 0x000ea20000100800 */
[----:B------:R-:W-:-:S03]  /*12ab0*/  ULDC.64 UR8, c[0x0][0x650] ;  /* 0x0001940000087ab9 */ /* 0x000fc60000000a00 */
[----:B------:R-:W3:Y:S01]  /*12ac0*/  LDL R4, [R1+0x200] ;  /* 0x0002000001047983 */ /* 0x000ee20000100800 */
[----:B------:R-:W-:Y:S01]  /*12ad0*/  PRMT R0, RZ, 0x7610, R0 ;  /* 0x00007610ff007816 */ /* 0x000fe20000000000 */
[----:B------:R-:W-:Y:S01]  /*12ae0*/  IMAD.MOV.U32 R2, RZ, RZ, -0x1 ;  /* 0xffffffffff027424 */ /* 0x000fe200078e00ff */
[----:B------:R-:W-:Y:S01]  /*12af0*/  MOV R3, 0xffffffff ;  /* 0xffffffff00037802 */ /* 0x000fe20000000f00 */
[----:B------:R-:W-:Y:S01]  /*12b00*/  IMAD.MOV.U32 R9, RZ, RZ, -0x1 ;  /* 0xffffffffff097424 */ /* 0x000fe200078e00ff */
[----:B--2---:R-:W-:-:S04]  /*12b10*/  ISETP.GE.U32.AND P0, PT, R5, UR8, PT ;  /* 0x0000000805007c0c */ /* 0x004fc8000bf06070 */
[----:B---3--:R-:W-:-:S13]  /*12b20*/  ISETP.GE.U32.AND.EX P0, PT, R4, UR9, PT, P0 ;  /* 0x0000000904007c0c */ /* 0x008fda000bf06100 */
[----:B------:R-:W-:Y:S05]  /*12b30*/  @P0 BRA `(.L_x_547) ;  /* 0x00000004008c0947 */ /* 0x000fea0003800000 */
[----:B------:R-:W-:Y:S01]  /*12b40*/  I2FP.F32.U32 R0, UR4 ;  /* 0x0000000400007c45 */ /* 0x000fe20008201000 */
[----:B0-----:R-:W-:Y:S01]  /*12b50*/  ULDC.64 UR16, c[0x0][0x628] ;  /* 0x00018a0000107ab9 */ /* 0x001fe20000000a00 */
        /* <DEDUP_REMOVED lines=24> */
.L_x_548:
        /* <DEDUP_REMOVED lines=24> */
[----:B------:R-:W-:Y:S01]  /*12e60*/  UMOV UR19, 0x1 ;  /* 0x0000000100137882 */ /* 0x000fe20000000000 */
[----:B------:R-:W-:Y:S01]  /*12e70*/  ULDC UR20, c[0x0][0x608] ;  /* 0x0001820000147ab9 */ /* 0x000fe20000000800 */
[----:B------:R-:W-:Y:S01]  /*12e80*/  USHF.L.U32 UR26, UR19, UR23, URZ ;  /* 0x00000017131a7299 */ /* 0x000fe2000800063f */
[----:B------:R-:W-:Y:S01]  /*12e90*/  ISETP.NE.AND.EX P0, PT, RZ, UR9, PT, P0 ;  /* 0x00000009ff007c0c */ /* 0x000fe2000bf05300 */
[----:B------:R-:W-:Y:S02]  /*12ea0*/  USHF.R.U64 UR19, UR18, UR20, UR11 ;  /* 0x0000001412137299 */ /* 0x000fe4000800120b */
[----:B------:R-:W-:Y:S02]  /*12eb0*/  USHF.R.U32.HI UR11, URZ, UR20, UR11 ;  /* 0x000000143f0b7299 */ /* 0x000fe4000801160b */
[----:B------:R-:W-:-:S02]  /*12ec0*/  UIADD3 UR15, -UR15, URZ, URZ ;  /* 0x0000003f0f0f7290 */ /* 0x000fc4000fffe13f */
[----:B------:R-:W-:Y:S01]  /*12ed0*/  USHF.R.U64 UR20, UR19, UR23, UR11 ;  /* 0x0000001713147299 */ /* 0x000fe2000800120b */
[----:B------:R-:W-:Y:S01]  /*12ee0*/  ULDC UR16, c[0x0][0x144] ;  /* 0x0000510000107ab9 */ /* 0x000fe20000000800 */
[----:B------:R-:W-:Y:S01]  /*12ef0*/  ULDC UR6, c[0x0][0x600] ;  /* 0x0001800000067ab9 */ /* 0x000fe20000000800 */
[----:B------:R-:W-:Y:S02]  /*12f00*/  USHF.R.U32.HI UR11, URZ, UR23, UR11 ;  /* 0x000000173f0b7299 */ /* 0x000fe4000801160b */
[----:B------:R-:W-:Y:S02]  /*12f10*/  UIMAD UR23, UR16, UR15, UR4 ;  /* 0x0000000f101772a4 */ /* 0x000fe4000f8e0204 */
[----:B------:R-:W-:Y:S02]  /*12f20*/  UIADD3 UR22, UR6, -0x1, URZ ;  /* 0xffffffff06167890 */ /* 0x000fe4000fffe03f */
[----:B------:R-:W-:Y:S02]  /*12f30*/  ULOP3.LUT UR27, URZ, UR13, URZ, 0x33, !UPT ;  /* 0x0000000d3f1b7292 */ /* 0x000fe4000f8e333f */
        /* <DEDUP_REMOVED lines=18> */
.L_x_549:
[----:B------:R-:W-:Y:S01]  /*13060*/  UISETP.NE.AND UP0, UPT, UR46, URZ, UPT ;  /* 0x0000003f2e00728c */ /* 0x000fe2000bf05270 */
[----:B------:R-:W-:Y:S01]  /*13070*/  IMAD.MOV.U32 R0, RZ, RZ, 0x1 ;  /* 0x00000001ff007424 */ /* 0x000fe200078e00ff */
[----:B------:R-:W-:Y:S01]  /*13080*/  USHF.R.U64 UR8, UR4, UR24, UR11 ;  /* 0x0000001804087299 */ /* 0x000fe2000800120b */
[----:B------:R-:W-:Y:S01]  /*13090*/  MOV R9, UR5 ;  /* 0x0000000500097c02 */ /* 0x000fe20008000f00 */
[----:B------:R-:W-:Y:S02]  /*130a0*/  ULOP3.LUT UR4, UR19, UR27, URZ, 0xc0, !UPT ;  /* 0x0000001b13047292 */ /* 0x000fe4000f8ec03f */
[----:B------:R-:W-:Y:S02]  /*130b0*/  ULOP3.LUT UR18, UR18, UR22, URZ, 0xc0, !UPT ;  /* 0x0000001612127292 */ /* 0x000fe4000f8ec03f */
[----:B------:R-:W-:-:S03]  /*130c0*/  UIMAD UR4, UR26, UR8, UR4 ;  /* 0x000000081a0472a4 */ /* 0x000fc6000f8e0204 */
[----:B------:R-:W-:Y:S02]  /*130d0*/  @UP0 UIMAD UR23, UR28, UR21, UR7 ;  /* 0x000000151c1702a4 */ /* 0x000fe4000f8e0207 */
[----:B------:R-:W-:-:S03]  /*130e0*/  UIADD3 UR7, -UR8, URZ, URZ ;  /* 0x0000003f08077290 */ /* 0x000fc6000fffe13f */
[----:B------:R-:W-:Y:S01]  /*130f0*/  ULDC UR8, c[0x0][0x610] ;  /* 0x0001840000087ab9 */ /* 0x000fe20000000800 */
[----:B------:R-:W-:Y:S02]  /*13100*/  UIMAD UR7, UR7, UR25, UR20 ;  /* 0x00000019070772a4 */ /* 0x000fe4000f8e0214 */
[----:B------:R-:W-:Y:S02]  /*13110*/  UIMAD UR4, UR4, UR8, UR23 ;  /* 0x00000008040472a4 */ /* 0x000fe4000f8e0217 */
[----:B------:R-:W-:-:S04]  /*13120*/  UIMAD UR7, UR7, UR6, UR18 ;  /* 0x00000006070772a4 */ /* 0x000fc8000f8e0212 */
[----:B------:R-:W-:Y:S02]  /*13130*/  USEL UR6, UR7, UR4, !UP0 ;  /* 0x0000000407067287 */ /* 0x000fe4000c000000 */
[----:B------:R-:W-:-:S04]  /*13140*/  USEL UR4, UR4, UR7, !UP0 ;  /* 0x0000000704047287 */ /* 0x000fc8000c000000 */
[----:B------:R-:W-:Y:S02]  /*13150*/  IMAD.U32 R2, RZ, RZ, UR6 ;  /* 0x00000006ff027e24 */ /* 0x000fe4000f8e00ff */
[----:B------:R-:W-:-:S07]  /*13160*/  IMAD.U32 R3, RZ, RZ, UR4 ;  /* 0x00000004ff037e24 */ /* 0x000fce000f8e00ff */
.L_x_547:
[----:B------:R-:W-:-:S08]  /*13170*/  NOP ;  /* 0x0000000000007918 */ /* 0x000fd00000000000 */
[----:B0-----:R-:W0:-:S00]  /*13180*/  USETMAXREG.DEALLOC.CTAPOOL 0x18 ;  /* 0x00000018000079c8 */ /* 0x001e0000080e0500 */
[----:B------:R-:W-:-:S13]  /*13190*/  ISETP.NE.AND P0, PT, RZ, UR10, PT ;  /* 0x0000000aff007c0c */ /* 0x000fda000bf05270 */
[----:B------:R-:W-:Y:S05]  /*131a0*/  @P0 EXIT ;  /* 0x000000000000094d */ /* 0x000fea0003800000 */
[----:B0-----:R-:W-:Y:S01]  /*131b0*/  LOP3.LUT P0, RZ, R0, 0xff, RZ, 0xc0, !PT ;  /* 0x000000ff00ff7812 */ /* 0x001fe2000780c0ff */
[----:B------:R-:W-:Y:S01]  /*131c0*/  IMAD.MOV.U32 R0, RZ, RZ, 0x1 ;  /* 0x00000001ff007424 */ /* 0x000fe200078e00ff */
[----:B------:R-:W-:-:S11]  /*131d0*/  MOV R6, RZ ;  /* 0x000000ff00067202 */ /* 0x000fd60000000f00 */
[----:B------:R-:W-:Y:S05]  /*131e0*/  @!P0 BRA `(.L_x_550) ;  /* 0x0000000c005c8947 */ /* 0x000fea0003800000 */
[----:B------:R-:W0:Y:S01]  /*131f0*/  S2R R4, SR_TID.X ;  /* 0x0000000000047919 */ /* 0x000e220000002100 */
[----:B------:R-:W-:Y:S01]  /*13200*/  ULDC UR4, c[0x0][0x28c] ;  /* 0x0000a30000047ab9 */ /* 0x000fe20000000800 */
[----:B------:R-:W-:Y:S01]  /*13210*/  ULDC UR6, c[0x0][0x658] ;  /* 0x0001960000067ab9 */ /* 0x000fe20000000800 */
[----:B------:R-:W-:Y:S01]  /*13220*/  UIADD3 UR10, UR4, 0x3f, URZ ;  /* 0x0000003f040a7890 */ /* 0x000fe2000fffe03f */
[----:B------:R-:W-:Y:S01]  /*13230*/  BSSY B0, `(.L_x_550) ;  /* 0x00000d2000007945 */ /* 0x000fe20003800000 */
[----:B------:R-:W-:Y:S01]  /*13240*/  UMOV UR7, 0xffffffff ;  /* 0xffffffff00077882 */ /* 0x000fe20000000000 */
[----:B------:R-:W-:Y:S01]  /*13250*/  ULDC UR5, c[0x0][0x600] ;  /* 0x0001800000057ab9 */ /* 0x000fe20000000800 */
[----:B------:R-:W-:Y:S01]  /*13260*/  UMOV UR9, 0x1 ;  /* 0x0000000100097882 */ /* 0x000fe20000000000 */
[----:B------:R-:W-:Y:S01]  /*13270*/  USHF.L.U32 UR7, UR7, UR6, URZ ;  /* 0x0000000607077299 */ /* 0x000fe2000800063f */
[----:B------:R-:W-:Y:S01]  /*13280*/  IMAD.MOV.U32 R8, RZ, RZ, 0x1 ;  /* 0x00000001ff087424 */ /* 0x000fe200078e00ff */
[----:B------:R-:W-:Y:S01]  /*13290*/  UIADD3 UR4, UR5, -0x1, URZ ;  /* 0xffffffff05047890 */ /* 0x000fe2000fffe03f */
[----:B------:R-:W-:Y:S01]  /*132a0*/  IMAD.MOV.U32 R0, RZ, RZ, 0x1 ;  /* 0x00000001ff007424 */ /* 0x000fe200078e00ff */
[----:B------:R-:W-:Y:S01]  /*132b0*/  USHF.R.S32.HI UR11, URZ, 0x1f, UR10 ;  /* 0x0000001f3f0b7899 */ /* 0x000fe2000801140a */
[----:B------:R-:W-:Y:S01]  /*132c0*/  MOV R6, RZ ;  /* 0x000000ff00067202 */ /* 0x000fe20000000f00 */
[----:B------:R-:W-:Y:S01]  /*132d0*/  ULDC UR8, c[0x0][0xc] ;  /* 0x0000030000087ab9 */ /* 0x000fe20000000800 */
[----:B------:R-:W-:-:S02]  /*132e0*/  USHF.L.U32 UR5, UR9, UR6, URZ ;  /* 0x0000000609057299 */ /* 0x000fc4000800063f */
[----:B------:R-:W-:Y:S01]  /*132f0*/  ULEA.HI UR11, UR11, UR10, URZ, 0x6 ;  /* 0x0000000a0b0b7291 */ /* 0x000fe2000f8f303f */
[----:B------:R-:W-:Y:S01]  /*13300*/  ULDC UR9, c[0x0][0x10] ;  /* 0x0000040000097ab9 */ /* 0x000fe20000000800 */
[----:B------:R-:W-:Y:S02]  /*13310*/  ULOP3.LUT UR6, URZ, UR7, URZ, 0x33, !UPT ;  /* 0x000000073f067292 */ /* 0x000fe4000f8e333f */
[----:B------:R-:W-:Y:S01]  /*13320*/  UIMAD.WIDE.U32 UR8, UR8, UR9, URZ ;  /* 0x00000009080872a5 */ /* 0x000fe2000f8e003f */
[----:B------:R-:W-:Y:S01]  /*13330*/  ULDC UR7, c[0x0][0x14] ;  /* 0x0000050000077ab9 */ /* 0x000fe20000000800 */
[----:B------:R-:W-:Y:S02]  /*13340*/  USHF.R.S32.HI UR18, URZ, 0x6, UR11 ;  /* 0x000000063f127899 */ /* 0x000fe4000801140b */
[----:B------:R-:W-:Y:S02]  /*13350*/  UIMAD.WIDE.U32 UR20, UR8, UR7, URZ ;  /* 0x00000007081472a5 */ /* 0x000fe4000f8e003f */
[----:B------:R-:W-:-:S02]  /*13360*/  UIMAD UR13, UR9, UR7, URZ ;  /* 0x00000007090d72a4 */ /* 0x000fc4000f8e023f */
[----:B------:R-:W-:Y:S01]  /*13370*/  ULOP3.LUT UR24, UR40, 0x2, URZ, 0xfc, !UPT ;  /* 0x0000000228187892 */ /* 0x000fe2000f8efc3f */
[C---:B0-----:R-:W-:Y:S01]  /*13380*/  LOP3.LUT P2, RZ, R4.reuse, 0x7f, RZ, 0xc0, !PT ;  /* 0x0000007f04ff7812 */ /* 0x041fe2000784c0ff */
[----:B------:R-:W-:Y:S01]  /*13390*/  UIADD3 UR13, UR21, UR13, URZ ;  /* 0x0000000d150d7290 */ /* 0x000fe2000fffe03f */
[----:B------:R-:W-:Y:S01]  /*133a0*/  LOP3.LUT P0, RZ, R4, 0x1f, RZ, 0xc0, !PT ;  /* 0x0000001f04ff7812 */ /* 0x000fe2000780c0ff */
[----:B------:R-:W-:Y:S01]  /*133b0*/  UIADD3 UR25, UR18, 0x1, URZ ;  /* 0x0000000112197890 */ /* 0x000fe2000fffe03f */
[----:B------:R-:W-:Y:S02]  /*133c0*/  ULDC.64 UR22, c[0x0][0x198] ;  /* 0x0000660000167ab9 */ /* 0x000fe40000000a00 */
[----:B------:R-:W-:-:S13]  /*133d0*/  PLOP3.LUT P0, PT, P0, P2, PT, 0x8a, 0x0 ;  /* 0x000000000000781c */ /* 0x000fda0000705172 */
.L_x_562:
[----:B------:R-:W-:-:S03]  /*133e0*/  UMOV UR7, 0xffffffff ;  /* 0xffffffff00077882 */ /* 0x000fc60000000000 */
[----:B------:R-:W-:Y:S05]  /*133f0*/  BRA.DIV UR7, `(.L_x_551) ;  /* 0x0000000e07e87947 */ /* 0x000fea000b800000 */
[----:B------:R-:W-:-:S13]  /*13400*/  ELECT P6, URZ, PT ;  /* 0x00000000003f782f */ /* 0x000fda00038c0000 */
.L_x_574:
[----:B------:R-:W0:Y:S01]  /*13410*/  LDC R4, c[0x0][0x28c] ;  /* 0x0000a300ff047b82 */ /* 0x000e220000000800 */
[----:B------:R-:W-:Y:S01]  /*13420*/  BSSY B1, `(.L_x_552) ;  /* 0x0000035000017945 */ /* 0x000fe20003800000 */
[----:B0-----:R-:W-:-:S13]  /*13430*/  ISETP.LT.OR P6, PT, R4, 0x1, !P6 ;  /* 0x000000010400780c */ /* 0x001fda00077c1670 */
[----:B------:R-:W-:Y:S05]  /*13440*/  @P6 BRA `(.L_x_553) ;  /* 0x0000000000c86947 */ /* 0x000fea0003800000 */
[----:B------:R-:W-:Y:S01]  /*13450*/  IMAD.SHL.U32 R11, R3, 0x100, RZ ;  /* 0x00000100030b7824 */ /* 0x000fe200078e00ff */
[----:B------:R-:W-:Y:S01]  /*13460*/  MOV R12, RZ ;  /* 0x000000ff000c7202 */ /* 0x000fe20000000f00 */
[----:B------:R-:W-:Y:S01]  /*13470*/  IMAD.SHL.U32 R2, R2, 0x100, RZ ;  /* 0x0000010002027824 */ /* 0x000fe200078e00ff */
[----:B------:R-:W-:Y:S01]  /*13480*/  MOV R4, R6 ;  /* 0x0000000600047202 */ /* 0x000fe20000000f00 */
[----:B------:R-:W-:Y:S02]  /*13490*/  IMAD.U32 R14, RZ, RZ, UR25 ;  /* 0x00000019ff0e7e24 */ /* 0x000fe4000f8e00ff */
[----:B------:R-:W-:-:S07]  /*134a0*/  IMAD.MOV.U32 R3, RZ, RZ, R0 ;  /* 0x000000ffff037224 */ /* 0x000fce00078e0000 */
.L_x_557:
[----:B------:R-:W0:Y:S01]  /*134b0*/  S2R R10, SR_CgaCtaId ;  /* 0x00000000000a7919 */ /* 0x000e220000008800 */
[----:B------:R-:W-:Y:S01]  /*134c0*/  MOV R5, 0x400 ;  /* 0x0000040000057802 */ /* 0x000fe20000000f00 */
[----:B------:R-:W1:Y:S03]  /*134d0*/  @!P2 LDC R7, c[0x0][0x500] ;  /* 0x00014000ff07ab82 */ /* 0x000e660000000800 */
[----:B0-----:R-:W-:Y:S02]  /*134e0*/  LEA R13, R10, R5, 0x18 ;  /* 0x000000050a0d7211 */ /* 0x001fe400078ec0ff */
[----:B------:R-:W-:-:S03]  /*134f0*/  SHF.L.U32 R5, R3, 0x1f, RZ ;  /* 0x0000001f03057819 */ /* 0x000fc600000006ff */
[----:B------:R-:W-:-:S04]  /*13500*/  IMAD R10, R4, 0x8, R13 ;  /* 0x00000008040a7824 */ /* 0x000fc800078e020d */
[----:B------:R-:W0:Y:S02]  /*13510*/  SYNCS.PHASECHK.TRANS64.TRYWAIT P1, [R10+URZ+0x28], R5 ;  /* 0x000028050a0075a7 */ /* 0x000e24000802017f */
[----:B01----:R-:W-:Y:S05]  /*13520*/  @!P1 BRA `(.L_x_554) ;  /* 0x0000000c00bc9947 */ /* 0x003fea0003800000 */
.L_x_575:
[----:B------:R-:W-:Y:S01]  /*13530*/  UPRMT UR7, UR24, 0x9910, URZ ;  /* 0x0000991018077896 */ /* 0x000fe2000800003f */
[----:B------:R1:W-:Y:S03]  /*13540*/  @!P2 SYNCS.ARRIVE.TRANS64 RZ, [R10+URZ], R7 ;  /* 0x000000070affa9a7 */ /* 0x0003e6000800003f */
[----:B------:R-:W-:-:S06]  /*13550*/  UISETP.NE.AND UP0, UPT, UR7, 0x2, UPT ;  /* 0x000000020700788c */ /* 0x000fcc000bf05270 */
[----:B------:R-:W-:-:S13]  /*13560*/  PLOP3.LUT P1, PT, PT, PT, UP0, 0x80, 0x0 ;  /* 0x000000000000781c */ /* 0x000fda0003f2f008 */
[----:B-1----:R-:W-:Y:S05]  /*13570*/  @P1 BRA `(.L_x_555) ;  /* 0x0000000000041947 */ /* 0x002fea0003800000 */
[----:B------:R-:W-:Y:S01]  /*13580*/  BPT.TRAP 0x1 ;  /* 0x000000040000795c */ /* 0x000fe20000300000 */
.L_x_555:
[----:B------:R-:W-:Y:S05]  /*13590*/  @P0 BRA `(.L_x_556) ;  /* 0x0000000000040947 */ /* 0x000fea0003800000 */
[----:B------:R-:W-:Y:S01]  /*135a0*/  BPT.TRAP 0x1 ;  /* 0x000000040000795c */ /* 0x000fe20000300000 */
.L_x_556:
[----:B------:R-:W-:Y:S01]  /*135b0*/  IMAD R13, R4, 0x4000, R13 ;  /* 0x00004000040d7824 */ /* 0x000fe200078e020d */
[----:B------:R-:W-:Y:S01]  /*135c0*/  R2UR UR9, R10 ;  /* 0x000000000a0972ca */ /* 0x000fe200000e0000 */
[----:B------:R-:W-:Y:S01]  /*135d0*/  VIADD R14, R14, 0xffffffff ;  /* 0xffffffff0e0e7836 */ /* 0x000fe20000000000 */
[----:B------:R-:W-:Y:S01]  /*135e0*/  UIADD3 UR14, UP0, UR22, 0xf0, URZ ;  /* 0x000000f0160e7890 */ /* 0x000fe2000ff1e03f */
[----:B------:R-:W-:Y:S01]  /*135f0*/  R2UR UR11, R11 ;  /* 0x000000000b0b72ca */ /* 0x000fe200000e0000 */
[----:B------:R-:W-:Y:S01]  /*13600*/  UIADD3 UR26, UP1, UR22, 0x1f0, URZ ;  /* 0x000001f0161a7890 */ /* 0x000fe2000ff3e03f */
[----:B------:R-:W-:Y:S01]  /*13610*/  R2UR UR7, R13 ;  /* 0x000000000d0772ca */ /* 0x000fe200000e0000 */
[----:B------:R-:W-:Y:S01]  /*13620*/  UIADD3.X UR15, URZ, UR23, URZ, UP0, !UPT ;  /* 0x000000173f0f7290 */ /* 0x000fe200087fe43f */
[----:B------:R-:W-:Y:S01]  /*13630*/  R2UR UR10, R12 ;  /* 0x000000000c0a72ca */ /* 0x000fe200000e0000 */
[----:B------:R-:W-:Y:S01]  /*13640*/  UIADD3.X UR27, URZ, UR23, URZ, UP1, !UPT ;  /* 0x000000173f1b7290 */ /* 0x000fe20008ffe43f */
[----:B------:R-:W-:Y:S01]  /*13650*/  R2UR UR12, R9 ;  /* 0x00000000090c72ca */ /* 0x000fe200000e0000 */
[----:B------:R-:W-:Y:S01]  /*13660*/  UMOV UR16, 0x0 ;  /* 0x0000000000107882 */ /* 0x000fe20000000000 */
[----:B------:R-:W-:Y:S01]  /*13670*/  R2UR UR19, R2 ;  /* 0x00000000021372ca */ /* 0x000fe200000e0000 */
[----:B------:R-:W-:Y:S01]  /*13680*/  UMOV UR17, 0x10000000 ;  /* 0x1000000000117882 */ /* 0x000fe20000000000 */
[----:B------:R-:W-:Y:S01]  /*13690*/  ISETP.GT.AND P3, PT, R14, 0x1, PT ;  /* 0x000000010e00780c */ /* 0x000fe20003f64270 */
[----:B------:R-:W-:Y:S01]  /*136a0*/  VIADD R12, R12, 0x40 ;  /* 0x000000400c0c7836 */ /* 0x000fe20000000000 */
[----:B------:R-:W-:-:S03]  /*136b0*/  IADD3 R4, R4, 0x1, RZ ;  /* 0x0000000104047810 */ /* 0x000fc60007ffe0ff */
[----:B------:R-:W-:Y:S01]  /*136c0*/  UIADD3 UR8, UR7, 0x100, URZ ;  /* 0x0000010007087890 */ /* 0x000fe2000fffe03f */
[----:B------:R-:W-:Y:S01]  /*136d0*/  ISETP.NE.AND P1, PT, R4, 0x5, PT ;  /* 0x000000050400780c */ /* 0x000fe20003f25270 */
[----:B------:R-:W-:-:S03]  /*136e0*/  UIADD3 UR7, UR7, 0x14100, URZ ;  /* 0x0001410007077890 */ /* 0x000fc6000fffe03f */
[----:B0-----:R-:W-:Y:S02]  /*136f0*/  SEL R10, RZ, 0x1, P1 ;  /* 0x00000001ff0a7807 */ /* 0x001fe40000800000 */
[----:B------:R-:W-:Y:S02]  /*13700*/  SEL R4, R4, RZ, P1 ;  /* 0x000000ff04047207 */ /* 0x000fe40000800000 */
[----:B------:R0:W-:Y:S01]  /*13710*/  UTMALDG.3D [UR8], [UR14], desc[UR16] ;  /* 0x000010080e0075b4 */ /* 0x0001e20008011000 */
[----:B------:R-:W-:Y:S01]  /*13720*/  LOP3.LUT R3, R3, R10, RZ, 0x3c, !PT ;  /* 0x0000000a03037212 */ /* 0x000fe200078e3cff */
[----:B0-----:R-:W-:Y:S01]  /*13730*/  UMOV UR8, UR7 ;  /* 0x0000000700087c82 */ /* 0x001fe20008000000 */
[----:B------:R-:W-:Y:S02]  /*13740*/  UMOV UR11, UR19 ;  /* 0x00000013000b7c82 */ /* 0x000fe40008000000 */
[----:B------:R0:W-:Y:S02]  /*13750*/  UTMALDG.3D [UR8], [UR26], desc[UR16] ;  /* 0x000010081a0075b4 */ /* 0x0001e40008011000 */
[----:B0-----:R-:W-:Y:S05]  /*13760*/  @P3 BRA `(.L_x_557) ;  /* 0xfffffffc00503947 */ /* 0x001fea000383ffff */
.L_x_553:
[----:B------:R-:W-:Y:S05]  /*13770*/  BSYNC B1 ;  /* 0x0000000000017941 */ /* 0x000fea0003800000 */
.L_x_552:
[----:B------:R-:W2:Y:S01]  /*13780*/  LDL.LU R15, [R1+0x200] ;  /* 0x00020000010f7983 */ /* 0x000ea20000300800 */
[----:B------:R-:W-:Y:S01]  /*13790*/  LOP3.LUT P1, RZ, R8, 0xff, RZ, 0xc0, !PT ;  /* 0x000000ff08ff7812 */ /* 0x000fe2000782c0ff */
[----:B------:R-:W-:Y:S02]  /*137a0*/  ULDC.64 UR8, c[0x0][0x650] ;  /* 0x0001940000087ab9 */ /* 0x000fe40000000a00 */
[----:B------:R-:W3:Y:S01]  /*137b0*/  LDL.LU R13, [R1+0x204] ;  /* 0x00020400010d7983 */ /* 0x000ee20000300800 */
[----:B------:R-:W-:Y:S01]  /*137c0*/  IADD3 R6, R6, UR18, RZ ;  /* 0x0000001206067c10 */ /* 0x000fe2000fffe0ff */
[----:B------:R-:W-:Y:S01]  /*137d0*/  UISETP.GE.U32.AND UP0, UPT, UR18, 0x5, UPT ;  /* 0x000000051200788c */ /* 0x000fe2000bf06070 */
[----:B------:R-:W-:Y:S01]  /*137e0*/  BSSY B1, `(.L_x_558) ;  /* 0x0000074000017945 */ /* 0x000fe20003800000 */
[----:B------:R-:W-:Y:S01]  /*137f0*/  IMAD.MOV.U32 R9, RZ, RZ, -0x1 ;  /* 0xffffffffff097424 */ /* 0x000fe200078e00ff */
[----:B------:R-:W-:Y:S02]  /*13800*/  PRMT R4, RZ, 0x7610, R4 ;  /* 0x00007610ff047816 */ /* 0x000fe40000000004 */
[----:B------:R-:W-:-:S02]  /*13810*/  PRMT R8, RZ, 0x7610, R8 ;  /* 0x00007610ff087816 */ /* 0x000fc40000000008 */
[----:B------:R-:W-:Y:S01]  /*13820*/  PLOP3.LUT P3, PT, PT, PT, UP0, 0x80, 0x0 ;  /* 0x000000000000781c */ /* 0x000fe20003f6f008 */
[----:B------:R-:W0:Y:S01]  /*13830*/  @P1 S2R R3, SR_CgaCtaId ;  /* 0x0000000000031919 */ /* 0x000e220000008800 */
[----:B------:R-:W-:-:S04]  /*13840*/  @P1 MOV R2, 0x400 ;  /* 0x0000040000021802 */ /* 0x000fc80000000f00 */
[----:B0-----:R-:W-:-:S04]  /*13850*/  @P1 LEA R2, R3, R2, 0x18 ;  /* 0x0000000203021211 */ /* 0x001fc800078ec0ff */
[----:B------:R0:W-:Y:S01]  /*13860*/  @P1 SYNCS.ARRIVE.TRANS64.A1T0 RZ, [R2+URZ+0x68], RZ ;  /* 0x000068ff02ff19a7 */ /* 0x0001e2000810003f */
[----:B------:R-:W-:Y:S01]  /*13870*/  ISETP.GT.U32.AND P1, PT, R6, 0x4, PT ;  /* 0x000000040600780c */ /* 0x000fe20003f24070 */
[----:B0-----:R-:W-:-:S05]  /*13880*/  IMAD.U32 R2, RZ, RZ, UR18 ;  /* 0x00000012ff027e24 */ /* 0x001fca000f8e00ff */
[----:B------:R-:W-:Y:S01]  /*13890*/  ISETP.LT.U32.AND P1, PT, R2, 0x5, P1 ;  /* 0x000000050200780c */ /* 0x000fe20000f21070 */
[----:B------:R-:W-:Y:S01]  /*138a0*/  IMAD.WIDE.U32 R2, R6, -0x33333333, RZ ;  /* 0xcccccccd06027825 */ /* 0x000fe200078e00ff */
[----:B------:R-:W-:-:S04]  /*138b0*/  MOV R2, 0xffffffff ;  /* 0xffffffff00027802 */ /* 0x000fc80000000f00 */
[----:B------:R-:W-:Y:S02]  /*138c0*/  SHF.R.U32.HI R5, RZ, 0x2, R3 ;  /* 0x00000002ff057819 */ /* 0x000fe40000011603 */
[----:B------:R-:W-:-:S03]  /*138d0*/  SEL R3, RZ, 0x1, !P1 ;  /* 0x00000001ff037807 */ /* 0x000fc60004800000 */
[----:B------:R-:W-:Y:S01]  /*138e0*/  IMAD R6, R5, -0x5, R6 ;  /* 0xfffffffb05067824 */ /* 0x000fe200078e0206 */
[----:B------:R-:W-:Y:S01]  /*138f0*/  LOP3.LUT R0, R0, R3, RZ, 0x3c, !PT ;  /* 0x0000000300007212 */ /* 0x000fe200078e3cff */
[----:B------:R-:W-:-:S03]  /*13900*/  IMAD.MOV.U32 R3, RZ, RZ, -0x1 ;  /* 0xffffffffff037424 */ /* 0x000fc600078e00ff */
[----:B------:R-:W-:Y:S02]  /*13910*/  @P3 LOP3.LUT R0, R0, 0x1, R5, 0x78, !PT ;  /* 0x0000000100003812 */ /* 0x000fe400078e7805 */
[----:B---3--:R-:W-:-:S04]  /*13920*/  IADD3 R13, P1, R13, UR20, RZ ;  /* 0x000000140d0d7c10 */ /* 0x008fc8000ff3e0ff */
[----:B--2---:R-:W-:Y:S01]  /*13930*/  IADD3.X R15, R15, UR13, RZ, P1, !PT ;  /* 0x0000000d0f0f7c10 */ /* 0x004fe20008ffe4ff */
[----:B------:R0:W-:Y:S01]  /*13940*/  STL [R1+0x204], R13 ;  /* 0x0002040d01007387 */ /* 0x0001e20000100800 */
[----:B------:R-:W-:-:S03]  /*13950*/  ISETP.GE.U32.AND P1, PT, R13, UR8, PT ;  /* 0x000000080d007c0c */ /* 0x000fc6000bf26070 */
[----:B------:R0:W-:Y:S01]  /*13960*/  STL [R1+0x200], R15 ;  /* 0x0002000f01007387 */ /* 0x0001e20000100800 */
[----:B------:R-:W-:-:S13]  /*13970*/  ISETP.GE.U32.AND.EX P1, PT, R15, UR9, PT, P1 ;  /* 0x000000090f007c0c */ /* 0x000fda000bf26110 */
[----:B0-----:R-:W-:Y:S05]  /*13980*/  @P1 BRA `(.L_x_559) ;  /* 0x0000000400641947 */ /* 0x001fea0003800000 */
[----:B------:R-:W0:Y:S01]  /*13990*/  S2R R7, SR_CTAID.X ;  /* 0x0000000000077919 */ /* 0x000e220000002500 */
[----:B------:R-:W-:Y:S01]  /*139a0*/  ULDC UR7, c[0x0][0x150] ;  /* 0x0000540000077ab9 */ /* 0x000fe20000000800 */
[----:B------:R-:W1:Y:S01]  /*139b0*/  LDC R4, c[0x0][0x144] ;  /* 0x00005100ff047b82 */ /* 0x000e620000000800 */
[----:B------:R-:W-:Y:S01]  /*139c0*/  UISETP.NE.AND UP0, UPT, UR46, URZ, UPT ;  /* 0x0000003f2e00728c */ /* 0x000fe2000bf05270 */
[----:B------:R-:W2:Y:S01]  /*139d0*/  S2R R5, SR_CTAID.Y ;  /* 0x0000000000057919 */ /* 0x000ea20000002600 */
[----:B------:R-:W-:Y:S01]  /*139e0*/  ULDC.64 UR8, c[0x0][0x628] ;  /* 0x00018a0000087ab9 */ /* 0x000fe20000000a00 */
[----:B------:R-:W-:-:S03]  /*139f0*/  ULDC UR10, c[0x0][0x630] ;  /* 0x00018c00000a7ab9 */ /* 0x000fc60000000800 */
[----:B------:R-:W-:Y:S01]  /*13a00*/  PLOP3.LUT P1, PT, PT, PT, UP0, 0x80, 0x0 ;  /* 0x000000000000781c */ /* 0x000fe20003f2f008 */
[----:B------:R-:W3:Y:S01]  /*13a10*/  LDC R10, c[0x0][0x148] ;  /* 0x00005200ff0a7b82 */ /* 0x000ee20000000800 */
[----:B0-----:R-:W-:Y:S02]  /*13a20*/  I2FP.F32.U32 R2, R7 ;  /* 0x0000000700027245 */ /* 0x001fe40000201000 */
[----:B--2---:R-:W-:-:S03]  /*13a30*/  I2FP.F32.U32 R3, R5 ;  /* 0x0000000500037245 */ /* 0x004fc60000201000 */
[----:B------:R-:W-:Y:S01]  /*13a40*/  FMUL R2, R2, UR7 ;  /* 0x0000000702027c20 */ /* 0x000fe20008400000 */
[----:B------:R-:W-:Y:S02]  /*13a50*/  ULDC UR7, c[0x0][0x154] ;  /* 0x0000550000077ab9 */ /* 0x000fe40000000800 */
[----:B------:R-:W-:-:S03]  /*13a60*/  FMUL R9, R3, UR7 ;  /* 0x0000000703097c20 */ /* 0x000fc60008400000 */
[----:B------:R-:W0:Y:S08]  /*13a70*/  F2I.U32.TRUNC.NTZ R2, R2 ;  /* 0x0000000200027305 */ /* 0x000e30000020f000 */
[----:B------:R-:W2:Y:S01]  /*13a80*/  F2I.U32.TRUNC.NTZ R9, R9 ;  /* 0x0000000900097305 */ /* 0x000ea2000020f000 */
[----:B0-----:R-:W-:Y:S02]  /*13a90*/  IMAD.MOV R3, RZ, RZ, -R2 ;  /* 0x000000ffff037224 */ /* 0x001fe400078e0a02 */
[----:B------:R-:W-:-:S02]  /*13aa0*/  IMAD.MOV.U32 R2, RZ, RZ, R13 ;  /* 0x000000ffff027224 */ /* 0x000fc400078e000d */
[----:B-1----:R-:W-:Y:S01]  /*13ab0*/  IMAD R7, R4, R3, R7 ;  /* 0x0000000304077224 */ /* 0x002fe200078e0207 */
[----:B--2---:R-:W-:-:S05]  /*13ac0*/  IADD3 R3, -R9, RZ, RZ ;  /* 0x000000ff09037210 */ /* 0x004fca0007ffe1ff */
[----:B---3--:R-:W-:Y:S01]  /*13ad0*/  @P1 IMAD R7, R10, R3, R5 ;  /* 0x000000030a071224 */ /* 0x008fe200078e0205 */
[----:B------:R-:W-:Y:S01]  /*13ae0*/  ISETP.NE.U32.AND P1, PT, RZ, UR8, PT ;  /* 0x00000008ff007c0c */ /* 0x000fe2000bf25070 */
[----:B------:R-:W-:-:S03]  /*13af0*/  IMAD.MOV.U32 R3, RZ, RZ, R15 ;  /* 0x000000ffff037224 */ /* 0x000fc600078e000f */
[----:B------:R-:W-:-:S13]  /*13b00*/  ISETP.NE.AND.EX P1, PT, RZ, UR9, PT, P1 ;  /* 0x00000009ff007c0c */ /* 0x000fda000bf25310 */
[----:B------:R-:W-:Y:S05]  /*13b10*/  @!P1 BRA `(.L_x_560) ;  /* 0x0000000000289947 */ /* 0x000fea0003800000 */
[----:B------:R-:W-:Y:S02]  /*13b20*/  ULDC UR7, c[0x0][0x634] ;  /* 0x00018d0000077ab9 */ /* 0x000fe40000000800 */
[----:B------:R-:W-:-:S04]  /*13b30*/  IADD3 R3, P1, R13, UR7, RZ ;  /* 0x000000070d037c10 */ /* 0x000fc8000ff3e0ff */
[----:B------:R-:W-:-:S05]  /*13b40*/  IADD3.X R9, RZ, R15, RZ, P1, !PT ;  /* 0x0000000fff097210 */ /* 0x000fca0000ffe4ff */
[----:B------:R-:W-:-:S04]  /*13b50*/  IMAD.WIDE.U32 R4, R9, UR8, RZ ;  /* 0x0000000809047c25 */ /* 0x000fc8000f8e00ff */
[----:B------:R-:W-:-:S04]  /*13b60*/  IMAD.WIDE.U32 R4, P1, R3, UR9, R4 ;  /* 0x0000000903047c25 */ /* 0x000fc8000f820004 */
[----:B------:R-:W-:-:S04]  /*13b70*/  IMAD.WIDE.U32 R2, R3, UR8, RZ ;  /* 0x0000000803027c25 */ /* 0x000fc8000f8e00ff */
[----:B------:R-:W-:Y:S01]  /*13b80*/  IMAD.MOV.U32 R2, RZ, RZ, R5 ;  /* 0x000000ffff027224 */ /* 0x000fe200078e0005 */
[----:B------:R-:W-:Y:S01]  /*13b90*/  IADD3 RZ, P3, R3, R4, RZ ;  /* 0x0000000403ff7210 */ /* 0x000fe20007f7e0ff */
[----:B------:R-:W-:-:S04]  /*13ba0*/  IMAD.X R3, RZ, RZ, RZ, P1 ;  /* 0x000000ffff037224 */ /* 0x000fc800008e06ff */
[----:B------:R-:W-:-:S08]  /*13bb0*/  IMAD.WIDE.U32.X R2, R9, UR9, R2, P3 ;  /* 0x0000000909027c25 */ /* 0x000fd000098e0402 */
.L_x_560:
[--C-:B------:R-:W-:Y:S01]  /*13bc0*/  SHF.R.U64 R9, R2, UR10, R3.reuse ;  /* 0x0000000a02097c19 */ /* 0x100fe20008001203 */
[----:B------:R-:W-:Y:S01]  /*13bd0*/  ULDC.64 UR8, c[0x0][0x620] ;  /* 0x0001880000087ab9 */ /* 0x000fe20000000a00 */
[----:B------:R-:W-:Y:S01]  /*13be0*/  SHF.R.U32.HI R2, RZ, UR10, R3 ;  /* 0x0000000aff027c19 */ /* 0x000fe20008011603 */
[----:B------:R-:W-:Y:S01]  /*13bf0*/  IMAD.MOV.U32 R3, RZ, RZ, R15 ;  /* 0x000000ffff037224 */ /* 0x000fe200078e000f */
[----:B------:R-:W-:Y:S01]  /*13c00*/  IADD3 R11, P1, RZ, -R9, RZ ;  /* 0x80000009ff0b7210 */ /* 0x000fe20007f3e0ff */
[----:B------:R-:W-:-:S03]  /*13c10*/  ULDC UR7, c[0x0][0x618] ;  /* 0x0001860000077ab9 */ /* 0x000fc60000000800 */
[----:B------:R-:W-:-:S05]  /*13c20*/  IADD3.X R2, RZ, ~R2, RZ, P1, !PT ;  /* 0x80000002ff027210 */ /* 0x000fca0000ffe4ff */
[----:B------:R-:W-:-:S04]  /*13c30*/  IMAD R2, R2, UR8, RZ ;  /* 0x0000000802027c24 */ /* 0x000fc8000f8e02ff */
[----:B------:R-:W-:Y:S02]  /*13c40*/  IMAD R5, R11, UR9, R2 ;  /* 0x000000090b057c24 */ /* 0x000fe4000f8e0202 */
[----:B------:R-:W-:-:S04]  /*13c50*/  IMAD.MOV.U32 R2, RZ, RZ, R13 ;  /* 0x000000ffff027224 */ /* 0x000fc800078e000d */
[----:B------:R-:W-:Y:S01]  /*13c60*/  IMAD.WIDE.U32 R2, R11, UR8, R2 ;  /* 0x000000080b027c25 */ /* 0x000fe2000f8e0002 */
[----:B------:R-:W-:Y:S02]  /*13c70*/  ULDC.64 UR8, c[0x0][0x640] ;  /* 0x0001900000087ab9 */ /* 0x000fe40000000a00 */
[----:B------:R-:W-:Y:S02]  /*13c80*/  ISETP.NE.U32.AND P1, PT, RZ, UR8, PT ;  /* 0x00000008ff007c0c */ /* 0x000fe4000bf25070 */
[----:B------:R-:W-:Y:S02]  /*13c90*/  IADD3 R3, R3, R5, RZ ;  /* 0x0000000503037210 */ /* 0x000fe40007ffe0ff */
[----:B------:R-:W-:Y:S02]  /*13ca0*/  ISETP.NE.AND.EX P1, PT, RZ, UR9, PT, P1 ;  /* 0x00000009ff007c0c */ /* 0x000fe4000bf25310 */
[--C-:B------:R-:W-:Y:S02]  /*13cb0*/  SHF.R.U64 R10, R2, UR7, R3.reuse ;  /* 0x00000007020a7c19 */ /* 0x100fe40008001203 */
[----:B------:R-:W-:Y:S01]  /*13cc0*/  SHF.R.U32.HI R3, RZ, UR7, R3 ;  /* 0x00000007ff037c19 */ /* 0x000fe20008011603 */
[----:B------:R-:W-:-:S03]  /*13cd0*/  ULDC UR7, c[0x0][0x608] ;  /* 0x0001820000077ab9 */ /* 0x000fc60000000800 */
[--C-:B------:R-:W-:Y:S02]  /*13ce0*/  SHF.R.U64 R12, R10, UR7, R3.reuse ;  /* 0x000000070a0c7c19 */ /* 0x100fe40008001203 */
[----:B------:R-:W-:Y:S01]  /*13cf0*/  SHF.R.U32.HI R3, RZ, UR7, R3 ;  /* 0x00000007ff037c19 */ /* 0x000fe20008011603 */
[----:B------:R-:W-:-:S03]  /*13d00*/  ULDC UR7, c[0x0][0x658] ;  /* 0x0001960000077ab9 */ /* 0x000fc60000000800 */
[--C-:B------:R-:W-:Y:S02]  /*13d10*/  SHF.R.U64 R11, R12, UR7, R3.reuse ;  /* 0x000000070c0b7c19 */ /* 0x100fe40008001203 */
[----:B------:R-:W-:-:S03]  /*13d20*/  SHF.R.U32.HI R13, RZ, UR7, R3 ;  /* 0x00000007ff0d7c19 */ /* 0x000fc60008011603 */
[----:B------:R-:W-:Y:S02]  /*13d30*/  IMAD.MOV.U32 R2, RZ, RZ, R11 ;  /* 0x000000ffff027224 */ /* 0x000fe400078e000b */
[----:B------:R-:W-:Y:S01]  /*13d40*/  IMAD.MOV.U32 R3, RZ, RZ, R13 ;  /* 0x000000ffff037224 */ /* 0x000fe200078e000d */
[----:B------:R-:W-:Y:S06]  /*13d50*/  @!P1 BRA `(.L_x_561) ;  /* 0x0000000000289947 */ /* 0x000fec0003800000 */
        /* <DEDUP_REMOVED lines=10> */
.L_x_561:
[----:B------:R-:W-:Y:S01]  /*13e00*/  ULDC UR7, c[0x0][0x648] ;  /* 0x0001920000077ab9 */ /* 0x000fe20000000800 */
[----:B------:R-:W-:Y:S01]  /*13e10*/  LOP3.LUT R12, R12, UR6, RZ, 0xc0, !PT ;  /* 0x000000060c0c7c12 */ /* 0x000fe2000f8ec0ff */
[----:B------:R-:W-:Y:S01]  /*13e20*/  UISETP.NE.AND UP0, UPT, UR46, URZ, UPT ;  /* 0x0000003f2e00728c */ /* 0x000fe2000bf05270 */
[----:B------:R-:W-:Y:S01]  /*13e30*/  SHF.R.U64 R3, R2, UR7, R3 ;  /* 0x0000000702037c19 */ /* 0x000fe20008001203 */
[----:B------:R-:W-:Y:S01]  /*13e40*/  ULDC UR7, c[0x0][0x638] ;  /* 0x00018e0000077ab9 */ /* 0x000fe20000000800 */
[----:B------:R-:W-:Y:S02]  /*13e50*/  LOP3.LUT R4, R10, UR4, RZ, 0xc0, !PT ;  /* 0x000000040a047c12 */ /* 0x000fe4000f8ec0ff */
[C---:B------:R-:W-:Y:S01]  /*13e60*/  IADD3 R2, -R3.reuse, RZ, RZ ;  /* 0x000000ff03027210 */ /* 0x040fe20007ffe1ff */
[----:B------:R-:W-:Y:S01]  /*13e70*/  IMAD R12, R3, UR5, R12 ;  /* 0x00000005030c7c24 */ /* 0x000fe2000f8e020c */
[----:B------:R-:W-:Y:S02]  /*13e80*/  PLOP3.LUT P1, PT, PT, PT, UP0, 0x40, 0x0 ;  /* 0x000000000000781c */ /* 0x000fe40003f2e808 */
[----:B------:R-:W-:Y:S01]  /*13e90*/  PLOP3.LUT P3, PT, PT, PT, UP0, 0x40, 0x0 ;  /* 0x000000000000781c */ /* 0x000fe20003f6e808 */
[----:B------:R-:W-:Y:S01]  /*13ea0*/  IMAD R11, R2, UR7, R11 ;  /* 0x00000007020b7c24 */ /* 0x000fe2000f8e020b */
[----:B------:R-:W-:-:S02]  /*13eb0*/  ULDC UR7, c[0x0][0x610] ;  /* 0x0001840000077ab9 */ /* 0x000fc40000000800 */
[----:B------:R-:W-:Y:S01]  /*13ec0*/  IMAD R7, R12, UR7, R7 ;  /* 0x000000070c077c24 */ /* 0x000fe2000f8e0207 */
[----:B------:R-:W-:Y:S02]  /*13ed0*/  ULDC UR7, c[0x0][0x600] ;  /* 0x0001800000077ab9 */ /* 0x000fe40000000800 */
[----:B------:R-:W-:-:S05]  /*13ee0*/  IMAD R4, R11, UR7, R4 ;  /* 0x000000070b047c24 */ /* 0x000fca000f8e0204 */
[----:B------:R-:W-:Y:S02]  /*13ef0*/  SEL R2, R4, R7, P1 ;  /* 0x0000000704027207 */ /* 0x000fe40000800000 */
[----:B------:R-:W-:Y:S01]  /*13f00*/  SEL R3, R7, R4, P3 ;  /* 0x0000000407037207 */ /* 0x000fe20001800000 */
[----:B------:R-:W-:-:S07]  /*13f10*/  IMAD.MOV.U32 R4, RZ, RZ, 0x1 ;  /* 0x00000001ff047424 */ /* 0x000fce00078e00ff */
.L_x_559:
[----:B------:R-:W-:Y:S05]  /*13f20*/  BSYNC B1 ;  /* 0x0000000000017941 */ /* 0x000fea0003800000 */
.L_x_558:
[----:B------:R-:W-:-:S13]  /*13f30*/  LOP3.LUT P1, RZ, R4, 0xff, RZ, 0xc0, !PT ;  /* 0x000000ff04ff7812 */ /* 0x000fda000782c0ff */
[----:B------:R-:W-:Y:S05]  /*13f40*/  @P1 BRA `(.L_x_562) ;  /* 0xfffffff400241947 */ /* 0x000fea000383ffff */
[----:B------:R-:W-:Y:S05]  /*13f50*/  BSYNC B0 ;  /* 0x0000000000007941 */ /* 0x000fea0003800000 */
.L_x_550:
[----:B------:R-:W-:-:S03]  /*13f60*/  UMOV UR7, 0xffffffff ;  /* 0xffffffff00077882 */ /* 0x000fc60000000000 */
[----:B------:R-:W-:Y:S05]  /*13f70*/  BRA.DIV UR7, `(.L_x_563) ;  /* 0x00000006073c7947 */ /* 0x000fea000b800000 */
[----:B------:R-:W-:-:S13]  /*13f80*/  ELECT P6, URZ, PT ;  /* 0x00000000003f782f */ /* 0x000fda00038c0000 */
.L_x_578:
[----:B------:R-:W-:Y:S04]  /*13f90*/  BSSY B0, `(.L_x_564) ;  /* 0x0000035000007945 */ /* 0x000fe80003800000 */
[----:B------:R-:W-:Y:S05]  /*13fa0*/  @!P6 BRA `(.L_x_565) ;  /* 0x0000000000cce947 */ /* 0x000fea0003800000 */
[----:B------:R-:W-:-:S04]  /*13fb0*/  ULOP3.LUT UR7, UR40, 0x2, URZ, 0xfc, !UPT ;  /* 0x0000000228077892 */ /* 0x000fc8000f8efc3f */
[----:B------:R-:W-:-:S06]  /*13fc0*/  UISETP.NE.AND UP0, UPT, UR7, 0x3, UPT ;  /* 0x000000030700788c */ /* 0x000fcc000bf05270 */
[----:B------:R-:W-:-:S13]  /*13fd0*/  PLOP3.LUT P0, PT, PT, PT, UP0, 0x80, 0x0 ;  /* 0x000000000000781c */ /* 0x000fda0003f0f008 */
[----:B------:R-:W-:Y:S05]  /*13fe0*/  @!P0 BRA `(.L_x_566) ;  /* 0x0000000000048947 */ /* 0x000fea0003800000 */
[----:B------:R-:W-:Y:S01]  /*13ff0*/  BPT.TRAP 0x1 ;  /* 0x000000040000795c */ /* 0x000fe20000300000 */
.L_x_566:
[----:B------:R-:W0:Y:S01]  /*14000*/  S2R R3, SR_CgaCtaId ;  /* 0x0000000000037919 */ /* 0x000e220000008800 */
[----:B------:R-:W-:-:S04]  /*14010*/  MOV R2, 0x400 ;  /* 0x0000040000027802 */ /* 0x000fc80000000f00 */
[----:B0-----:R-:W-:Y:S02]  /*14020*/  LEA R3, R3, R2, 0x18 ;  /* 0x0000000203037211 */ /* 0x001fe400078ec0ff */
[----:B------:R-:W-:-:S03]  /*14030*/  SHF.L.U32 R2, R0, 0x1f, RZ ;  /* 0x0000001f00027819 */ /* 0x000fc600000006ff */
[----:B------:R-:W-:-:S05]  /*14040*/  VIADD R3, R3, 0x28 ;  /* 0x0000002803037836 */ /* 0x000fca0000000000 */
[----:B------:R-:W-:-:S04]  /*14050*/  LEA R5, R6, R3, 0x3 ;  /* 0x0000000306057211 */ /* 0x000fc800078e18ff */
[----:B------:R-:W0:Y:S02]  /*14060*/  SYNCS.PHASECHK.TRANS64.TRYWAIT P0, [R5+URZ], R2 ;  /* 0x00000002050075a7 */ /* 0x000e24000800017f */
[----:B0-----:R-:W-:Y:S05]  /*14070*/  @!P0 BRA `(.L_x_567) ;  /* 0x00000004001c8947 */ /* 0x001fea0003800000 */
.L_x_579:
[----:B------:R-:W-:-:S05]  /*14080*/  VIADD R6, R6, 0x1 ;  /* 0x0000000106067836 */ /* 0x000fca0000000000 */
[----:B------:R-:W-:-:S04]  /*14090*/  ISETP.NE.AND P0, PT, R6, 0x5, PT ;  /* 0x000000050600780c */ /* 0x000fc80003f05270 */
[----:B0-----:R-:W-:Y:S02]  /*140a0*/  SEL R5, RZ, 0x1, P0 ;  /* 0x00000001ff057807 */ /* 0x001fe40000000000 */
[----:B------:R-:W-:Y:S02]  /*140b0*/  SEL R6, R6, RZ, P0 ;  /* 0x000000ff06067207 */ /* 0x000fe40000000000 */
[----:B------:R-:W-:-:S03]  /*140c0*/  LOP3.LUT R5, R0, R5, RZ, 0x3c, !PT ;  /* 0x0000000500057212 */ /* 0x000fc600078e3cff */
[----:B------:R-:W-:Y:S01]  /*140d0*/  IMAD R7, R6, 0x8, R3 ;  /* 0x0000000806077824 */ /* 0x000fe200078e0203 */
[----:B------:R-:W-:-:S04]  /*140e0*/  SHF.L.U32 R0, R5, 0x1f, RZ ;  /* 0x0000001f05007819 */ /* 0x000fc800000006ff */
[----:B------:R-:W0:Y:S02]  /*140f0*/  SYNCS.PHASECHK.TRANS64.TRYWAIT P0, [R7+URZ], R0 ;  /* 0x00000000070075a7 */ /* 0x000e24000800017f */
[----:B0-----:R-:W-:Y:S05]  /*14100*/  @!P0 BRA `(.L_x_568) ;  /* 0x00000004000c8947 */ /* 0x001fea0003800000 */
.L_x_580:
[----:B0-----:R-:W-:-:S04]  /*14110*/  IADD3 R0, R6, 0x1, RZ ;  /* 0x0000000106007810 */ /* 0x001fc80007ffe0ff */
[----:B------:R-:W-:-:S04]  /*14120*/  ISETP.NE.AND P0, PT, R0, 0x5, PT ;  /* 0x000000050000780c */ /* 0x000fc80003f05270 */
[----:B------:R-:W-:Y:S02]  /*14130*/  SEL R2, RZ, 0x1, P0 ;  /* 0x00000001ff027807 */ /* 0x000fe40000000000 */
[----:B------:R-:W-:Y:S02]  /*14140*/  SEL R4, R0, RZ, P0 ;  /* 0x000000ff00047207 */ /* 0x000fe40000000000 */
[----:B------:R-:W-:-:S03]  /*14150*/  LOP3.LUT R5, R5, R2, RZ, 0x3c, !PT ;  /* 0x0000000205057212 */ /* 0x000fc600078e3cff */
[----:B------:R-:W-:Y:S01]  /*14160*/  IMAD R7, R4, 0x8, R3 ;  /* 0x0000000804077824 */ /* 0x000fe200078e0203 */
[----:B------:R-:W-:-:S04]  /*14170*/  SHF.L.U32 R0, R5, 0x1f, RZ ;  /* 0x0000001f05007819 */ /* 0x000fc800000006ff */
[----:B------:R-:W0:Y:S02]  /*14180*/  SYNCS.PHASECHK.TRANS64.TRYWAIT P0, [R7+URZ], R0 ;  /* 0x00000000070075a7 */ /* 0x000e24000800017f */
[----:B0-----:R-:W-:Y:S05]  /*14190*/  @!P0 BRA `(.L_x_569) ;  /* 0x0000000000fc8947 */ /* 0x001fea0003800000 */
.L_x_581:
[----:B0-----:R-:W-:-:S05]  /*141a0*/  VIADD R0, R4, 0x1 ;  /* 0x0000000104007836 */ /* 0x001fca0000000000 */
[----:B------:R-:W-:-:S04]  /*141b0*/  ISETP.NE.AND P0, PT, R0, 0x5, PT ;  /* 0x000000050000780c */ /* 0x000fc80003f05270 */
[----:B------:R-:W-:Y:S02]  /*141c0*/  SEL R2, RZ, 0x1, P0 ;  /* 0x00000001ff027807 */ /* 0x000fe40000000000 */
[----:B------:R-:W-:Y:S02]  /*141d0*/  SEL R4, R0, RZ, P0 ;  /* 0x000000ff00047207 */ /* 0x000fe40000000000 */
[----:B------:R-:W-:Y:S02]  /*141e0*/  LOP3.LUT R5, R5, R2, RZ, 0x3c, !PT ;  /* 0x0000000205057212 */ /* 0x000fe400078e3cff */
[----:B------:R-:W-:Y:S02]  /*141f0*/  LEA R7, R4, R3, 0x3 ;  /* 0x0000000304077211 */ /* 0x000fe400078e18ff */
[----:B------:R-:W-:-:S04]  /*14200*/  SHF.L.U32 R0, R5, 0x1f, RZ ;  /* 0x0000001f05007819 */ /* 0x000fc800000006ff */
[----:B------:R-:W0:Y:S02]  /*14210*/  SYNCS.PHASECHK.TRANS64.TRYWAIT P0, [R7+URZ], R0 ;  /* 0x00000000070075a7 */ /* 0x000e24000800017f */
[----:B0-----:R-:W-:Y:S05]  /*14220*/  @!P0 BRA `(.L_x_570) ;  /* 0x0000000000ec8947 */ /* 0x001fea0003800000 */
.L_x_582:
[----:B0-----:R-:W-:-:S05]  /*14230*/  VIADD R0, R4, 0x1 ;  /* 0x0000000104007836 */ /* 0x001fca0000000000 */
[----:B------:R-:W-:-:S04]  /*14240*/  ISETP.NE.AND P0, PT, R0, 0x5, PT ;  /* 0x000000050000780c */ /* 0x000fc80003f05270 */
[----:B------:R-:W-:Y:S02]  /*14250*/  SEL R2, RZ, 0x1, P0 ;  /* 0x00000001ff027807 */ /* 0x000fe40000000000 */
[----:B------:R-:W-:Y:S02]  /*14260*/  SEL R0, R0, RZ, P0 ;  /* 0x000000ff00007207 */ /* 0x000fe40000000000 */
[----:B------:R-:W-:-:S03]  /*14270*/  LOP3.LUT R2, R5, R2, RZ, 0x3c, !PT ;  /* 0x0000000205027212 */ /* 0x000fc600078e3cff */
[----:B------:R-:W-:Y:S01]  /*14280*/  IMAD R3, R0, 0x8, R3 ;  /* 0x0000000800037824 */ /* 0x000fe200078e0203 */
[----:B------:R-:W-:-:S07]  /*14290*/  SHF.L.U32 R0, R2, 0x1f, RZ ;  /* 0x0000001f02007819 */ /* 0x000fce00000006ff */
.L_x_571:
[----:B0-----:R0:W1:Y:S02]  /*142a0*/  SYNCS.PHASECHK.TRANS64.TRYWAIT P0, [R3+URZ], R0 ;  /* 0x00000000030075a7 */ /* 0x001064000800017f */
[----:B-1----:R-:W-:Y:S05]  /*142b0*/  @!P0 NANOSLEEP.SYNCS 0x989680 ;  /* 0x009896800000895d */ /* 0x002fea0003900000 */
[----:B------:R-:W1:Y:S02]  /*142c0*/  @!P0 SYNCS.PHASECHK.TRANS64 P0, [R3+URZ], R0 ;  /* 0x00000000030085a7 */ /* 0x000e64000800007f */
[----:B-1----:R-:W-:Y:S05]  /*142d0*/  @!P0 BRA `(.L_x_571) ;  /* 0xfffffffc00f08947 */ /* 0x002fea000383ffff */
.L_x_565:
[----:B------:R-:W-:Y:S05]  /*142e0*/  BSYNC B0 ;  /* 0x0000000000007941 */ /* 0x000fea0003800000 */
.L_x_564:
[----:B------:R-:W-:Y:S05]  /*142f0*/  EXIT ;  /* 0x000000000000794d */ /* 0x000fea0003800000 */
.L_x_17:
[----:B-1----:R1:W3:Y:S02]  /*14300*/  SYNCS.PHASECHK.TRANS64.TRYWAIT P1, [R3+URZ], R2 ;  /* 0x00000002030075a7 */ /* 0x0022e4000802017f */
[----:B---3--:R-:W-:Y:S05]  /*14310*/  @!P1 NANOSLEEP.SYNCS 0x989680 ;  /* 0x009896800000995d */ /* 0x008fea0003900000 */
[----:B------:R-:W3:Y:S02]  /*14320*/  @!P1 SYNCS.PHASECHK.TRANS64 P1, [R3+URZ], R2 ;  /* 0x00000002030095a7 */ /* 0x000ee4000802007f */
[----:B---3--:R-:W-:Y:S05]  /*14330*/  @!P1 BRA `(.L_x_17) ;  /* 0xfffffffc00f09947 */ /* 0x008fea000383ffff */
[----:B------:R-:W-:Y:S05]  /*14340*/  BRA `(.L_x_16) ;  /* 0xfffffed000507947 */ /* 0x000fea000383ffff */
.L_x_22:
[----:B-1----:R1:W2:Y:S02]  /*14350*/  SYNCS.PHASECHK.TRANS64.TRYWAIT P1, [R4+URZ], R5 ;  /* 0x00000005040075a7 */ /* 0x0022a4000802017f */
[----:B--2---:R-:W-:Y:S05]  /*14360*/  @!P1 NANOSLEEP.SYNCS 0x989680 ;  /* 0x009896800000995d */ /* 0x004fea0003900000 */
[----:B------:R-:W2:Y:S02]  /*14370*/  @!P1 SYNCS.PHASECHK.TRANS64 P1, [R4+URZ], R5 ;  /* 0x00000005040095a7 */ /* 0x000ea4000802007f */
[----:B--2---:R-:W-:Y:S05]  /*14380*/  @!P1 BRA `(.L_x_22) ;  /* 0xfffffffc00f09947 */ /* 0x004fea000383ffff */
[----:B------:R-:W-:Y:S05]  /*14390*/  BRA `(.L_x_21) ;  /* 0xfffffee400a07947 */ /* 0x000fea000383ffff */
.L_x_551:
[----:B------:R-:W-:Y:S01]  /*143a0*/  BSSY B1, `(.L_x_572) ;  /* 0x0000006000017945 */ /* 0x000fe20003800000 */
[----:B------:R-:W-:-:S07]  /*143b0*/  MOV R15, 0xffffffff ;  /* 0xffffffff000f7802 */ /* 0x000fce0000000f00 */
[----:B------:R-:W-:Y:S05]  /*143c0*/  WARPSYNC.COLLECTIVE R15, `(.L_x_573) ;  /* 0x000000000f0c7348 */ /* 0x000fea0003c00000 */
[----:B------:R-:W-:Y:S02]  /*143d0*/  ELECT P6, UR62, PT ;  /* 0x00000000003e782f */ /* 0x000fe400038c0000 */
[----:B------:R-:W-:Y:S01]  /*143e0*/  MOV R14, UR62 ;  /* 0x0000003e000e7c02 */ /* 0x000fe20008000f00 */
[----:B------:R-:W-:Y:S10]  /*143f0*/  ENDCOLLECTIVE ;  /* 0x000000000000791b */ /* 0x000ff40003800000 */
.L_x_573:
[----:B------:R-:W-:Y:S05]  /*14400*/  BSYNC B1 ;  /* 0x0000000000017941 */ /* 0x000fea0003800000 */
.L_x_572:
[----:B------:R-:W-:Y:S05]  /*14410*/  BRA `(.L_x_574) ;  /* 0xffffffec00fc7947 */ /* 0x000fea000383ffff */
.L_x_554:
[----:B0-----:R0:W1:Y:S02]  /*14420*/  SYNCS.PHASECHK.TRANS64.TRYWAIT P1, [R10+URZ+0x28], R5 ;  /* 0x000028050a0075a7 */ /* 0x001064000802017f */
[----:B-1----:R-:W-:Y:S05]  /*14430*/  @!P1 NANOSLEEP.SYNCS 0x989680 ;  /* 0x009896800000995d */ /* 0x002fea0003900000 */
[----:B------:R-:W1:Y:S02]  /*14440*/  @!P1 SYNCS.PHASECHK.TRANS64 P1, [R10+URZ+0x28], R5 ;  /* 0x000028050a0095a7 */ /* 0x000e64000802007f */
[----:B-1----:R-:W-:Y:S05]  /*14450*/  @!P1 BRA `(.L_x_554) ;  /* 0xfffffffc00f09947 */ /* 0x002fea000383ffff */
[----:B------:R-:W-:Y:S05]  /*14460*/  BRA `(.L_x_575) ;  /* 0xfffffff000307947 */ /* 0x000fea000383ffff */
.L_x_563:
[----:B------:R-:W-:Y:S01]  /*14470*/  BSSY B0, `(.L_x_576) ;  /* 0x0000006000007945 */ /* 0x000fe20003800000 */
[----:B------:R-:W-:-:S07]  /*14480*/  IMAD.MOV.U32 R15, RZ, RZ, -0x1 ;  /* 0xffffffffff0f7424 */ /* 0x000fce00078e00ff */
[----:B------:R-:W-:Y:S05]  /*14490*/  WARPSYNC.COLLECTIVE R15, `(.L_x_577) ;  /* 0x000000000f0c7348 */ /* 0x000fea0003c00000 */
[----:B------:R-:W-:Y:S02]  /*144a0*/  ELECT P6, UR62, PT ;  /* 0x00000000003e782f */ /* 0x000fe400038c0000 */
[----:B------:R-:W-:Y:S01]  /*144b0*/  MOV R14, UR62 ;  /* 0x0000003e000e7c02 */ /* 0x000fe20008000f00 */
[----:B------:R-:W-:Y:S10]  /*144c0*/  ENDCOLLECTIVE ;  /* 0x000000000000791b */ /* 0x000ff40003800000 */
.L_x_577:
[----:B------:R-:W-:Y:S05]  /*144d0*/  BSYNC B0 ;  /* 0x0000000000007941 */ /* 0x000fea0003800000 */
.L_x_576:
[----:B------:R-:W-:Y:S05]  /*144e0*/  BRA `(.L_x_578) ;  /* 0xfffffff800a87947 */ /* 0x000fea000383ffff */
.L_x_567:
[----:B0-----:R0:W1:Y:S02]  /*144f0*/  SYNCS.PHASECHK.TRANS64.TRYWAIT P0, [R5+URZ], R2 ;  /* 0x00000002050075a7 */ /* 0x001064000800017f */
[----:B-1----:R-:W-:Y:S05]  /*14500*/  @!P0 NANOSLEEP.SYNCS 0x989680 ;  /* 0x009896800000895d */ /* 0x002fea0003900000 */
[----:B------:R-:W1:Y:S02]  /*14510*/  @!P0 SYNCS.PHASECHK.TRANS64 P0, [R5+URZ], R2 ;  /* 0x00000002050085a7 */ /* 0x000e64000800007f */
[----:B-1----:R-:W-:Y:S05]  /*14520*/  @!P0 BRA `(.L_x_567) ;  /* 0xfffffffc00f08947 */ /* 0x002fea000383ffff */
[----:B------:R-:W-:Y:S05]  /*14530*/  BRA `(.L_x_579) ;  /* 0xfffffff800d07947 */ /* 0x000fea000383ffff */
.L_x_568:
[----:B0-----:R0:W1:Y:S02]  /*14540*/  SYNCS.PHASECHK.TRANS64.TRYWAIT P0, [R7+URZ], R0 ;  /* 0x00000000070075a7 */ /* 0x001064000800017f */
[----:B-1----:R-:W-:Y:S05]  /*14550*/  @!P0 NANOSLEEP.SYNCS 0x989680 ;  /* 0x009896800000895d */ /* 0x002fea0003900000 */
[----:B------:R-:W1:Y:S02]  /*14560*/  @!P0 SYNCS.PHASECHK.TRANS64 P0, [R7+URZ], R0 ;  /* 0x00000000070085a7 */ /* 0x000e64000800007f */
[----:B-1----:R-:W-:Y:S05]  /*14570*/  @!P0 BRA `(.L_x_568) ;  /* 0xfffffffc00f08947 */ /* 0x002fea000383ffff */
[----:B------:R-:W-:Y:S05]  /*14580*/  BRA `(.L_x_580) ;  /* 0xfffffff800e07947 */ /* 0x000fea000383ffff */
.L_x_569:
[----:B0-----:R0:W1:Y:S02]  /*14590*/  SYNCS.PHASECHK.TRANS64.TRYWAIT P0, [R7+URZ], R0 ;  /* 0x00000000070075a7 */ /* 0x001064000800017f */
[----:B-1----:R-:W-:Y:S05]  /*145a0*/  @!P0 NANOSLEEP.SYNCS 0x989680 ;  /* 0x009896800000895d */ /* 0x002fea0003900000 */
[----:B------:R-:W1:Y:S02]  /*145b0*/  @!P0 SYNCS.PHASECHK.TRANS64 P0, [R7+URZ], R0 ;  /* 0x00000000070085a7 */ /* 0x000e64000800007f */
[----:B-1----:R-:W-:Y:S05]  /*145c0*/  @!P0 BRA `(.L_x_569) ;  /* 0xfffffffc00f08947 */ /* 0x002fea000383ffff */
[----:B------:R-:W-:Y:S05]  /*145d0*/  BRA `(.L_x_581) ;  /* 0xfffffff800f07947 */ /* 0x000fea000383ffff */
.L_x_570:
[----:B0-----:R0:W1:Y:S02]  /*145e0*/  SYNCS.PHASECHK.TRANS64.TRYWAIT P0, [R7+URZ], R0 ;  /* 0x00000000070075a7 */ /* 0x001064000800017f */
[----:B-1----:R-:W-:Y:S05]  /*145f0*/  @!P0 NANOSLEEP.SYNCS 0x989680 ;  /* 0x009896800000895d */ /* 0x002fea0003900000 */
[----:B------:R-:W1:Y:S02]  /*14600*/  @!P0 SYNCS.PHASECHK.TRANS64 P0, [R7+URZ], R0 ;  /* 0x00000000070085a7 */ /* 0x000e64000800007f */
[----:B-1----:R-:W-:Y:S05]  /*14610*/  @!P0 BRA `(.L_x_570) ;  /* 0xfffffffc00f08947 */ /* 0x002fea000383ffff */
[----:B------:R-:W-:Y:S05]  /*14620*/  BRA `(.L_x_582) ;  /* 0xfffffffc00007947 */ /* 0x000fea000383ffff */
.L_x_583:
[----:B------:R-:W-:-:S00]  /*14630*/  BRA `(.L_x_583) ;  /* 0xfffffffc00fc7947 */ /* 0x000fc0000383ffff */
[----:B------:R-:W-:-:S00]  /*14640*/  NOP ;  /* 0x0000000000007918 */ /* 0x000fc00000000000 */
        /* <DEDUP_REMOVED lines=11> */
.L_x_584:


//--------------------- .nv.global.init           --------------------------
	.section	.nv.global.init,"aw",@progbits
.nv.global.init:
	.type		$str$22,@object
	.size		$str$22,($str$23 - $str$22)
$str$22:
        /*0000*/ 	.byte	0x6b, 0x5f, 0x74, 0x69, 0x6c, 0x65, 0x5f, 0x63, 0x6f, 0x75, 0x6e, 0x74, 0x20, 0x3e, 0x3d, 0x20
        /*0010*/ 	.byte	0x31, 0x00
	.type		$str$23,@object
	.size		$str$23,(__unnamed_1 - $str$23)
$str$23:
        /*0012*/ 	.byte	0x2f, 0x74, 0x6d, 0x70, 0x2f, 0x63, 0x75, 0x74, 0x6c, 0x61, 0x73, 0x73, 0x5f, 0x73, 0x77, 0x65
        /*0022*/ 	.byte	0x65, 0x70, 0x5f, 0x73, 0x72, 0x63, 0x2f, 0x69, 0x6e, 0x63, 0x6c, 0x75, 0x64, 0x65, 0x2f, 0x63
        /*0032*/ 	.byte	0x75, 0x74, 0x6c, 0x61, 0x73, 0x73, 0x2f, 0x67, 0x65, 0x6d, 0x6d, 0x2f, 0x63, 0x6f, 0x6c, 0x6c
        /*0042*/ 	.byte	0x65, 0x63, 0x74, 0x69, 0x76, 0x65, 0x2f, 0x73, 0x6d, 0x39, 0x30, 0x5f, 0x6d, 0x6d, 0x61, 0x5f
        /*0052*/ 	.byte	0x74, 0x6d, 0x61, 0x5f, 0x67, 0x6d, 0x6d, 0x61, 0x5f, 0x73, 0x73, 0x5f, 0x77, 0x61, 0x72, 0x70
        /*0062*/ 	.byte	0x73, 0x70, 0x65, 0x63, 0x69, 0x61, 0x6c, 0x69, 0x7a, 0x65, 0x64, 0x2e, 0x68, 0x70, 0x70, 0x00
	.type		__unnamed_1,@object
	.size		__unnamed_1,(.L_0 - __unnamed_1)
__unnamed_1:
        /* <DEDUP_REMOVED lines=173> */
        /*0b42*/ 	.byte	0x5d, 0x00
.L_0:


//--------------------- .nv.shared._ZN7cutlass13device_kernelINS_4gemm6kernel13GemmUniversalIN4cute5tupleIJiiiiEEENS1_10collective13CollectiveMmaINS1_34MainloopSm90TmaGmmaWarpSpecializedILi5ENS5_IJNS4_1CILi1EEESB_SB_EEENS1_35KernelTmaWarpSpecializedCooperativeEEENS5_IJNSA_ILi256EEESF_NSA_ILi64EEEEEEaNS5_IJlSB_lEEEaSI_NS4_8TiledMMAINS4_8MMA_AtomIJNS4_4SM904GMMA27MMA_64x256x32_S32S8S8_SS_TNEEEENS4_6LayoutINS5_IJNSA_ILi2EEESB_SB_EEENS5_IJSB_NSA_ILi0EEESS_EEEEENS5_IJNS4_10UnderscoreESV_SV_EEEEENS4_13SM90_TMA_LOADENS4_14ComposedLayoutINS4_7SwizzleILi2ELi4ELi3EEENS4_18smem_ptr_flag_bitsILi8EEENSP_INS5_IJNSA_ILi8EEESG_EEENS5_IJSG_SB_EEEEEEEvNS4_8identityESY_S18_vS19_EENS_8epilogue10collective6detail29Sm90TmaWarpSpecializedAdapterINS1C_15DefaultEpilogueIaSI_SI_NS1B_6thread17LinearCombinationIaLi1EiiLNS1G_9ScaleType4KindE0ELNS_15FloatRoundStyleE2EaEENS1_15EpilogueDefaultEEEEEvvEEEEvNT_6ParamsE --------------------------
	.section	.nv.shared._ZN7cutlass13device_kernelINS_4gemm6kernel13GemmUniversalIN4cute5tupleIJiiiiEEENS1_10collective13CollectiveMmaINS1_34MainloopSm90TmaGmmaWarpSpecializedILi5ENS5_IJNS4_1CILi1EEESB_SB_EEENS1_35KernelTmaWarpSpecializedCooperativeEEENS5_IJNSA_ILi256EEESF_NSA_ILi64EEEEEEaNS5_IJlSB_lEEEaSI_NS4_8TiledMMAINS4_8MMA_AtomIJNS4_4SM904GMMA27MMA_64x256x32_S32S8S8_SS_TNEEEENS4_6LayoutINS5_IJNSA_ILi2EEESB_SB_EEENS5_IJSB_NSA_ILi0EEESS_EEEEENS5_IJNS4_10UnderscoreESV_SV_EEEEENS4_13SM90_TMA_LOADENS4_14ComposedLayoutINS4_7SwizzleILi2ELi4ELi3EEENS4_18smem_ptr_flag_bitsILi8EEENSP_INS5_IJNSA_ILi8EEESG_EEENS5_IJSG_SB_EEEEEEEvNS4_8identityESY_S18_vS19_EENS_8epilogue10collective6detail29Sm90TmaWarpSpecializedAdapterINS1C_15DefaultEpilogueIaSI_SI_NS1B_6thread17LinearCombinationIaLi1EiiLNS1G_9ScaleType4KindE0ELNS_15FloatRoundStyleE2EaEENS1_15EpilogueDefaultEEEEEvvEEEEvNT_6ParamsE,"aw",@nobits
	.sectionflags	@""
	.align	16
	.zero		1024


//--------------------- .nv.shared.reserved.0     --------------------------
	.section	.nv.shared.reserved.0,"aw",@nobits
	.weak		__nv_reservedSMEM_offset_0_alias
	.size		__nv_reservedSMEM_offset_0_alias, 0, 0
	.other		__nv_reservedSMEM_offset_0_alias,@"STO_CUDA_RESERVED_SHARED STV_DEFAULT"
__nv_reservedSMEM_offset_0_alias:
	.zero		0


//--------------------- .nv.global                --------------------------
	.section	.nv.global,"aw",@nobits
.nv.global:
	.type		_ZN40_INTERNAL_5b77100a_4_k_cu_d1a5b1ba_319334cute1_E,@object
	.size		_ZN40_INTERNAL_5b77100a_4_k_cu_d1a5b1ba_319334cute1_E,(_ZN40_INTERNAL_5b77100a_4_k_cu_d1a5b1ba_319334cuda3std3__45__cpo6cbeginE - _ZN40_INTERNAL_5b77100a_4_k_cu_d1a5b1ba_319334cute1_E)
_ZN40_INTERNAL_5b77100a_4_k_cu_d1a5b1ba_319334cute1_E:
	.zero		1
	.type		_ZN40_INTERNAL_5b77100a_4_k_cu_d1a5b1ba_319334cuda3std3__45__cpo6cbeginE,@object
	.size		_ZN40_INTERNAL_5b77100a_4_k_cu_d1a5b1ba_319334cuda3std3__45__cpo6cbeginE,(_ZN40_INTERNAL_5b77100a_4_k_cu_d1a5b1ba_319334cuda3std3__48in_placeE - _ZN40_INTERNAL_5b77100a_4_k_cu_d1a5b1ba_319334cuda3std3__45__cpo6cbeginE)
_ZN40_INTERNAL_5b77100a_4_k_cu_d1a5b1ba_319334cuda3std3__45__cpo6cbeginE:
	.zero		1
	.type		_ZN40_INTERNAL_5b77100a_4_k_cu_d1a5b1ba_319334cuda3std3__48in_placeE,@object
	.size		_ZN40_INTERNAL_5b77100a_4_k_cu_d1a5b1ba_319334cuda3std3__48in_placeE,(_ZN40_INTERNAL_5b77100a_4_k_cu_d1a5b1ba_319334cuda3std6ranges3__45__cpo9iter_moveE - _ZN40_INTERNAL_5b77100a_4_k_cu_d1a5b1ba_319334cuda3std3__48in_placeE)
_ZN40_INTERNAL_5b77100a_4_k_cu_d1a5b1ba_319334cuda3std3__48in_placeE:
	.zero		1
	.type		_ZN40_INTERNAL_5b77100a_4_k_cu_d1a5b1ba_319334cuda3std6ranges3__45__cpo9iter_moveE,@object
	.size		_ZN40_INTERNAL_5b77100a_4_k_cu_d1a5b1ba_319334cuda3std6ranges3__45__cpo9iter_moveE,(_ZN40_INTERNAL_5b77100a_4_k_cu_d1a5b1ba_319334cuda3std3__45__cpo5beginE - _ZN40_INTERNAL_5b77100a_4_k_cu_d1a5b1ba_319334cuda3std6ranges3__45__cpo9iter_moveE)
_ZN40_INTERNAL_5b77100a_4_k_cu_d1a5b1ba_319334cuda3std6ranges3__45__cpo9iter_moveE:
	.zero		1
	.type		_ZN40_INTERNAL_5b77100a_4_k_cu_d1a5b1ba_319334cuda3std3__45__cpo5beginE,@object
	.size		_ZN40_INTERNAL_5b77100a_4_k_cu_d1a5b1ba_319334cuda3std3__45__cpo5beginE,(_ZN40_INTERNAL_5b77100a_4_k_cu_d1a5b1ba_319334cuda3std3__442_GLOBAL__N__5b77100a_4_k_cu_d1a5b1ba_319336ignoreE - _ZN40_INTERNAL_5b77100a_4_k_cu_d1a5b1ba_319334cuda3std3__45__cpo5beginE)
_ZN40_INTERNAL_5b77100a_4_k_cu_d1a5b1ba_319334cuda3std3__45__cpo5beginE:
	.zero		1
	.type		_ZN40_INTERNAL_5b77100a_4_k_cu_d1a5b1ba_319334cuda3std3__442_GLOBAL__N__5b77100a_4_k_cu_d1a5b1ba_319336ignoreE,@object
	.size		_ZN40_INTERNAL_5b77100a_4_k_cu_d1a5b1ba_319334cuda3std3__442_GLOBAL__N__5b77100a_4_k_cu_d1a5b1ba_319336ignoreE,(_ZN40_INTERNAL_5b77100a_4_k_cu_d1a5b1ba_319334cute7productE - _ZN40_INTERNAL_5b77100a_4_k_cu_d1a5b1ba_319334cuda3std3__442_GLOBAL__N__5b77100a_4_k_cu_d1a5b1ba_319336ignoreE)
_ZN40_INTERNAL_5b77100a_4_k_cu_d1a5b1ba_319334cuda3std3__442_GLOBAL__N__5b77100a_4_k_cu_d1a5b1ba_319336ignoreE:
	.zero		1
	.type		_ZN40_INTERNAL_5b77100a_4_k_cu_d1a5b1ba_319334cute7productE,@object
	.size		_ZN40_INTERNAL_5b77100a_4_k_cu_d1a5b1ba_319334cute7productE,(_ZN40_INTERNAL_5b77100a_4_k_cu_d1a5b1ba_319334cuda3std3__45__cpo3endE - _ZN40_INTERNAL_5b77100a_4_k_cu_d1a5b1ba_319334cute7productE)
_ZN40_INTERNAL_5b77100a_4_k_cu_d1a5b1ba_319334cute7productE:
	.zero		1
	.type		_ZN40_INTERNAL_5b77100a_4_k_cu_d1a5b1ba_319334cuda3std3__45__cpo3endE,@object
	.size		_ZN40_INTERNAL_5b77100a_4_k_cu_d1a5b1ba_319334cuda3std3__45__cpo3endE,(_ZN40_INTERNAL_5b77100a_4_k_cu_d1a5b1ba_319334cuda3std3__419piecewise_constructE - _ZN40_INTERNAL_5b77100a_4_k_cu_d1a5b1ba_319334cuda3std3__45__cpo3endE)
_ZN40_INTERNAL_5b77100a_4_k_cu_d1a5b1ba_319334cuda3std3__45__cpo3endE:
	.zero		1
	.type		_ZN40_INTERNAL_5b77100a_4_k_cu_d1a5b1ba_319334cuda3std3__419piecewise_constructE,@object
	.size		_ZN40_INTERNAL_5b77100a_4_k_cu_d1a5b1ba_319334cuda3std3__419piecewise_constructE,(_ZN40_INTERNAL_5b77100a_4_k_cu_d1a5b1ba_319334cuda3std3__45__cpo4cendE - _ZN40_INTERNAL_5b77100a_4_k_cu_d1a5b1ba_319334cuda3std3__419piecewise_constructE)
_ZN40_INTERNAL_5b77100a_4_k_cu_d1a5b1ba_319334cuda3std3__419piecewise_constructE:
	.zero		1
	.type		_ZN40_INTERNAL_5b77100a_4_k_cu_d1a5b1ba_319334cuda3std3__45__cpo4cendE,@object
	.size		_ZN40_INTERNAL_5b77100a_4_k_cu_d1a5b1ba_319334cuda3std3__45__cpo4cendE,(_ZN40_INTERNAL_5b77100a_4_k_cu_d1a5b1ba_319334cuda3std6ranges3__45__cpo4swapE - _ZN40_INTERNAL_5b77100a_4_k_cu_d1a5b1ba_319334cuda3std3__45__cpo4cendE)
_ZN40_INTERNAL_5b77100a_4_k_cu_d1a5b1ba_319334cuda3std3__45__cpo4cendE:
	.zero		1
	.type		_ZN40_INTERNAL_5b77100a_4_k_cu_d1a5b1ba_319334cuda3std6ranges3__45__cpo4swapE,@object
	.size		_ZN40_INTERNAL_5b77100a_4_k_cu_d1a5b1ba_319334cuda3std6ranges3__45__cpo4swapE,(.L_8 - _ZN40_INTERNAL_5b77100a_4_k_cu_d1a5b1ba_319334cuda3std6ranges3__45__cpo4swapE)
_ZN40_INTERNAL_5b77100a_4_k_cu_d1a5b1ba_319334cuda3std6ranges3__45__cpo4swapE:
	.zero		1
.L_8:


//--------------------- .nv.constant0._ZN7cutlass13device_kernelINS_4gemm6kernel13GemmUniversalIN4cute5tupleIJiiiiEEENS1_10collective13CollectiveMmaINS1_34MainloopSm90TmaGmmaWarpSpecializedILi5ENS5_IJNS4_1CILi1EEESB_SB_EEENS1_35KernelTmaWarpSpecializedCooperativeEEENS5_IJNSA_ILi256EEESF_NSA_ILi64EEEEEEaNS5_IJlSB_lEEEaSI_NS4_8TiledMMAINS4_8MMA_AtomIJNS4_4SM904GMMA27MMA_64x256x32_S32S8S8_SS_TNEEEENS4_6LayoutINS5_IJNSA_ILi2EEESB_SB_EEENS5_IJSB_NSA_ILi0EEESS_EEEEENS5_IJNS4_10UnderscoreESV_SV_EEEEENS4_13SM90_TMA_LOADENS4_14ComposedLayoutINS4_7SwizzleILi2ELi4ELi3EEENS4_18smem_ptr_flag_bitsILi8EEENSP_INS5_IJNSA_ILi8EEESG_EEENS5_IJSG_SB_EEEEEEEvNS4_8identityESY_S18_vS19_EENS_8epilogue10collective6detail29Sm90TmaWarpSpecializedAdapterINS1C_15DefaultEpilogueIaSI_SI_NS1B_6thread17LinearCombinationIaLi1EiiLNS1G_9ScaleType4KindE0ELNS_15FloatRoundStyleE2EaEENS1_15EpilogueDefaultEEEEEvvEEEEvNT_6ParamsE --------------------------
	.section	.nv.constant0._ZN7cutlass13device_kernelINS_4gemm6kernel13GemmUniversalIN4cute5tupleIJiiiiEEENS1_10collective13CollectiveMmaINS1_34MainloopSm90TmaGmmaWarpSpecializedILi5ENS5_IJNS4_1CILi1EEESB_SB_EEENS1_35KernelTmaWarpSpecializedCooperativeEEENS5_IJNSA_ILi256EEESF_NSA_ILi64EEEEEEaNS5_IJlSB_lEEEaSI_NS4_8TiledMMAINS4_8MMA_AtomIJNS4_4SM904GMMA27MMA_64x256x32_S32S8S8_SS_TNEEEENS4_6LayoutINS5_IJNSA_ILi2EEESB_SB_EEENS5_IJSB_NSA_ILi0EEESS_EEEEENS5_IJNS4_10UnderscoreESV_SV_EEEEENS4_13SM90_TMA_LOADENS4_14ComposedLayoutINS4_7SwizzleILi2ELi4ELi3EEENS4_18smem_ptr_flag_bitsILi8EEENSP_INS5_IJNSA_ILi8EEESG_EEENS5_IJSG_SB_EEEEEEEvNS4_8identityESY_S18_vS19_EENS_8epilogue10collective6detail29Sm90TmaWarpSpecializedAdapterINS1C_15DefaultEpilogueIaSI_SI_NS1B_6thread17LinearCombinationIaLi1EiiLNS1G_9ScaleType4KindE0ELNS_15FloatRoundStyleE2EaEENS1_15EpilogueDefaultEEEEEvvEEEEvNT_6ParamsE,"a",@progbits
	.sectionflags	@""
	.align	4
.nv.constant0._ZN7cutlass13device_kernelINS_4gemm6kernel13GemmUniversalIN4cute5tupleIJiiiiEEENS1_10collective13CollectiveMmaINS1_34MainloopSm90TmaGmmaWarpSpecializedILi5ENS5_IJNS4_1CILi1EEESB_SB_EEENS1_35KernelTmaWarpSpecializedCooperativeEEENS5_IJNSA_ILi256EEESF_NSA_ILi64EEEEEEaNS5_IJlSB_lEEEaSI_NS4_8TiledMMAINS4_8MMA_AtomIJNS4_4SM904GMMA27MMA_64x256x32_S32S8S8_SS_TNEEEENS4_6LayoutINS5_IJNSA_ILi2EEESB_SB_EEENS5_IJSB_NSA_ILi0EEESS_EEEEENS5_IJNS4_10UnderscoreESV_SV_EEEEENS4_13SM90_TMA_LOADENS4_14ComposedLayoutINS4_7SwizzleILi2ELi4ELi3EEENS4_18smem_ptr_flag_bitsILi8EEENSP_INS5_IJNSA_ILi8EEESG_EEENS5_IJSG_SB_EEEEEEEvNS4_8identityESY_S18_vS19_EENS_8epilogue10collective6detail29Sm90TmaWarpSpecializedAdapterINS1C_15DefaultEpilogueIaSI_SI_NS1B_6thread17LinearCombinationIaLi1EiiLNS1G_9ScaleType4KindE0ELNS_15FloatRoundStyleE2EaEENS1_15EpilogueDefaultEEEEEvvEEEEvNT_6ParamsE:
	.zero		1664


//--------------------- SYMBOLS --------------------------

	.type		.nv.reservedSmem.offset0,@object
	.size		.nv.reservedSmem.offset0,0x4
	.type		__assertfail,@function
